	.target	sm_100a

	.elftype	@"ET_EXEC"


//--------------------- .note.nv.tkinfo           --------------------------
	.section	.note.nv.tkinfo,"",@"SHT_NOTE"
	.sectionflags	@"SHF_NOTE_NV_TKINFO"
	.tkinfo
        /*0018*/ 	.word	0x00000002
        /*0030*/ 	.string	""
        /*0030*/ 	.string	"ptxas"
        /*0030*/ 	.string	"Cuda compilation tools, release 13.0, V13.0.88"
        /*0030*/ 	.string	"Build cuda_13.0.r13.0/compiler.36424714_0"
        /*0030*/ 	.string	"-arch sm_100a -m 64 "



//--------------------- .note.nv.cuinfo           --------------------------
	.section	.note.nv.cuinfo,"",@"SHT_NOTE"
	.sectionflags	@"SHF_NOTE_NV_CUINFO"
        /*0018*/ 	.short	0x0002
        /*001a*/ 	.short	0x0064
        /*001c*/ 	.short	0x0082
	.zero		2


//--------------------- .nv.info                  --------------------------
	.section	.nv.info,"",@"SHT_CUDA_INFO"
	.align	4


	//----- nvinfo : EIATTR_REGCOUNT
	.align		4
        /*0000*/ 	.byte	0x04, 0x2f
        /*0002*/ 	.short	(.L_19 - .L_18)
	.align		4
.L_18:
        /*0004*/ 	.word	index@(_ZN7cutlass13device_kernelINS_4conv6kernel13ConvUniversalINS1_16ConvProblemShapeILNS1_8OperatorE1ELi2EEENS1_10collective14CollectiveConvINS1_47MainloopSm100TmaUmmaWarpSpecializedImplicitGemmILS5_1ELi13ELi2ELi1ELi2EN4cute5tupleIJNSA_1CILi2EEENSC_ILi1EEESE_EEEEENSB_IJNSC_ILi128EEESH_NSB_IJNSC_ILi64EEEEEEEEENS_10bfloat16_tESL_NSA_8TiledMMAINSA_8MMA_AtomIJNSA_26SM100_MMA_F16BF16_2x1SM_SSISL_SL_fLi128ELi128ELNSA_4UMMA5MajorE0ELSQ_1ELNSP_7ScaleInE0ELSR_0EEEEEENSA_6LayoutINSB_IJSE_SE_SE_EEENSB_IJNSC_ILi0EEESW_SW_EEEEENSB_IJNSA_10UnderscoreESZ_SZ_EEEEENS7_6detail27Sm100ImplicitGemmTileTraitsINSA_25SM100_TMA_2SM_LOAD_IM2COLENSA_14ComposedLayoutINSA_7SwizzleILi3ELi4ELi3EEENSA_18smem_ptr_flag_bitsILi16EEENSU_INSB_IJNSC_ILi8EEESI_EEENSB_IJSI_SE_EEEEEEEvEENS13_INSA_18SM100_TMA_2SM_LOADENS15_IS17_S19_NSU_INSB_IJSI_S1A_EEENSB_IJSE_SI_EEEEEEEvEEEENS_8epilogue10collective18CollectiveEpilogueINS1N_23Sm100TmaWarpSpecializedILi4ELi2ELi16ELb1ELb0EEEJNSB_IJSI_SH_SJ_EEENSB_IJNSU_ISI_SE_EENSU_INSB_IJNSC_ILi16EEESD_EEES1I_EEEEESL_NSB_IJNSB_IJlllEEESE_SW_EEESL_S1Z_NS1N_6fusion15FusionCallbacksIS1R_NS20_17LinearCombinationISL_fSL_fLNS_15FloatRoundStyleE2EEES1S_S1X_JEEENSA_5SM1004TMEM4LOAD26SM100_TMEM_LOAD_32dp32b16xENSA_20SM90_TMA_LOAD_IM2COLENS15_INS16_ILi1ELi4ELi3EEES19_NSU_INSB_IJS1A_S1U_EEENSB_IJS1U_SE_EEEEEEENSA_39AutoVectorizingCopyWithAssumedAlignmentILi128EEENSA_21SM90_TMA_STORE_IM2COLES2F_S2H_S2H_EEEvvEEEEvNT_6ParamsE)
        /*0008*/ 	.word	0x0000004a


	//----- nvinfo : EIATTR_FRAME_SIZE
	.align		4
.L_19:
        /*000c*/ 	.byte	0x04, 0x11
        /*000e*/ 	.short	(.L_21 - .L_20)
	.align		4
.L_20:
        /*0010*/ 	.word	index@($__internal_2_$__cuda_sm10x_tcgen05_guardrail_trap_unallocated_columns_being_dealloced)
        /*0014*/ 	.word	0x00000008


	//----- nvinfo : EIATTR_FRAME_SIZE
	.align		4
.L_21:
        /*0018*/ 	.byte	0x04, 0x11
        /*001a*/ 	.short	(.L_23 - .L_22)
	.align		4
.L_22:
        /*001c*/ 	.word	index@($__internal_1_$__cuda_sm10x_tcgen05_guardrail_trap_phase_invalid_during_alloc)
        /*0020*/ 	.word	0x00000008


	//----- nvinfo : EIATTR_FRAME_SIZE
	.align		4
.L_23:
        /*0024*/ 	.byte	0x04, 0x11
        /*0026*/ 	.short	(.L_25 - .L_24)
	.align		4
.L_24:
        /*0028*/ 	.word	index@($__internal_0_$__cuda_sm10x_tcgen05_guardrail_trap_col_being_dealloced_not_returned_by_alloc)
        /*002c*/ 	.word	0x00000008


	//----- nvinfo : EIATTR_FRAME_SIZE
	.align		4
.L_25:
        /*0030*/ 	.byte	0x04, 0x11
        /*0032*/ 	.short	(.L_27 - .L_26)
	.align		4
.L_26:
        /*0034*/ 	.word	index@(_ZN7cutlass13device_kernelINS_4conv6kernel13ConvUniversalINS1_16ConvProblemShapeILNS1_8OperatorE1ELi2EEENS1_10collective14CollectiveConvINS1_47MainloopSm100TmaUmmaWarpSpecializedImplicitGemmILS5_1ELi13ELi2ELi1ELi2EN4cute5tupleIJNSA_1CILi2EEENSC_ILi1EEESE_EEEEENSB_IJNSC_ILi128EEESH_NSB_IJNSC_ILi64EEEEEEEEENS_10bfloat16_tESL_NSA_8TiledMMAINSA_8MMA_AtomIJNSA_26SM100_MMA_F16BF16_2x1SM_SSISL_SL_fLi128ELi128ELNSA_4UMMA5MajorE0ELSQ_1ELNSP_7ScaleInE0ELSR_0EEEEEENSA_6LayoutINSB_IJSE_SE_SE_EEENSB_IJNSC_ILi0EEESW_SW_EEEEENSB_IJNSA_10UnderscoreESZ_SZ_EEEEENS7_6detail27Sm100ImplicitGemmTileTraitsINSA_25SM100_TMA_2SM_LOAD_IM2COLENSA_14ComposedLayoutINSA_7SwizzleILi3ELi4ELi3EEENSA_18smem_ptr_flag_bitsILi16EEENSU_INSB_IJNSC_ILi8EEESI_EEENSB_IJSI_SE_EEEEEEEvEENS13_INSA_18SM100_TMA_2SM_LOADENS15_IS17_S19_NSU_INSB_IJSI_S1A_EEENSB_IJSE_SI_EEEEEEEvEEEENS_8epilogue10collective18CollectiveEpilogueINS1N_23Sm100TmaWarpSpecializedILi4ELi2ELi16ELb1ELb0EEEJNSB_IJSI_SH_SJ_EEENSB_IJNSU_ISI_SE_EENSU_INSB_IJNSC_ILi16EEESD_EEES1I_EEEEESL_NSB_IJNSB_IJlllEEESE_SW_EEESL_S1Z_NS1N_6fusion15FusionCallbacksIS1R_NS20_17LinearCombinationISL_fSL_fLNS_15FloatRoundStyleE2EEES1S_S1X_JEEENSA_5SM1004TMEM4LOAD26SM100_TMEM_LOAD_32dp32b16xENSA_20SM90_TMA_LOAD_IM2COLENS15_INS16_ILi1ELi4ELi3EEES19_NSU_INSB_IJS1A_S1U_EEENSB_IJS1U_SE_EEEEEEENSA_39AutoVectorizingCopyWithAssumedAlignmentILi128EEENSA_21SM90_TMA_STORE_IM2COLES2F_S2H_S2H_EEEvvEEEEvNT_6ParamsE)
        /*0038*/ 	.word	0x00000008


	//----- nvinfo : EIATTR_MIN_STACK_SIZE
	.align		4
.L_27:
        /*003c*/ 	.byte	0x04, 0x12
        /*003e*/ 	.short	(.L_29 - .L_28)
	.align		4
.L_28:
        /*0040*/ 	.word	index@(_ZN7cutlass13device_kernelINS_4conv6kernel13ConvUniversalINS1_16ConvProblemShapeILNS1_8OperatorE1ELi2EEENS1_10collective14CollectiveConvINS1_47MainloopSm100TmaUmmaWarpSpecializedImplicitGemmILS5_1ELi13ELi2ELi1ELi2EN4cute5tupleIJNSA_1CILi2EEENSC_ILi1EEESE_EEEEENSB_IJNSC_ILi128EEESH_NSB_IJNSC_ILi64EEEEEEEEENS_10bfloat16_tESL_NSA_8TiledMMAINSA_8MMA_AtomIJNSA_26SM100_MMA_F16BF16_2x1SM_SSISL_SL_fLi128ELi128ELNSA_4UMMA5MajorE0ELSQ_1ELNSP_7ScaleInE0ELSR_0EEEEEENSA_6LayoutINSB_IJSE_SE_SE_EEENSB_IJNSC_ILi0EEESW_SW_EEEEENSB_IJNSA_10UnderscoreESZ_SZ_EEEEENS7_6detail27Sm100ImplicitGemmTileTraitsINSA_25SM100_TMA_2SM_LOAD_IM2COLENSA_14ComposedLayoutINSA_7SwizzleILi3ELi4ELi3EEENSA_18smem_ptr_flag_bitsILi16EEENSU_INSB_IJNSC_ILi8EEESI_EEENSB_IJSI_SE_EEEEEEEvEENS13_INSA_18SM100_TMA_2SM_LOADENS15_IS17_S19_NSU_INSB_IJSI_S1A_EEENSB_IJSE_SI_EEEEEEEvEEEENS_8epilogue10collective18CollectiveEpilogueINS1N_23Sm100TmaWarpSpecializedILi4ELi2ELi16ELb1ELb0EEEJNSB_IJSI_SH_SJ_EEENSB_IJNSU_ISI_SE_EENSU_INSB_IJNSC_ILi16EEESD_EEES1I_EEEEESL_NSB_IJNSB_IJlllEEESE_SW_EEESL_S1Z_NS1N_6fusion15FusionCallbacksIS1R_NS20_17LinearCombinationISL_fSL_fLNS_15FloatRoundStyleE2EEES1S_S1X_JEEENSA_5SM1004TMEM4LOAD26SM100_TMEM_LOAD_32dp32b16xENSA_20SM90_TMA_LOAD_IM2COLENS15_INS16_ILi1ELi4ELi3EEES19_NSU_INSB_IJS1A_S1U_EEENSB_IJS1U_SE_EEEEEEENSA_39AutoVectorizingCopyWithAssumedAlignmentILi128EEENSA_21SM90_TMA_STORE_IM2COLES2F_S2H_S2H_EEEvvEEEEvNT_6ParamsE)
        /*0044*/ 	.word	0x00000008
.L_29:


//--------------------- .nv.compat                --------------------------
	.section	.nv.compat,"",@"SHT_CUDA_COMPAT_INFO"
	.align	4
        /*0000*/ 	.byte	0x02, 0x09, 0x01, 0x00, 0x02, 0x02, 0x02, 0x00, 0x02, 0x05, 0x05, 0x00, 0x03, 0x07, 0x01, 0x01
        /*0010*/ 	.byte	0x02, 0x03, 0x01, 0x00, 0x02, 0x06, 0x01, 0x00, 0x04, 0x0b, 0x08, 0x00, 0x09, 0x00, 0x00, 0x00
        /*0020*/ 	.byte	0x00, 0x00, 0x00, 0x00


//--------------------- .nv.info._ZN7cutlass13device_kernelINS_4conv6kernel13ConvUniversalINS1_16ConvProblemShapeILNS1_8OperatorE1ELi2EEENS1_10collective14CollectiveConvINS1_47MainloopSm100TmaUmmaWarpSpecializedImplicitGemmILS5_1ELi13ELi2ELi1ELi2EN4cute5tupleIJNSA_1CILi2EEENSC_ILi1EEESE_EEEEENSB_IJNSC_ILi128EEESH_NSB_IJNSC_ILi64EEEEEEEEENS_10bfloat16_tESL_NSA_8TiledMMAINSA_8MMA_AtomIJNSA_26SM100_MMA_F16BF16_2x1SM_SSISL_SL_fLi128ELi128ELNSA_4UMMA5MajorE0ELSQ_1ELNSP_7ScaleInE0ELSR_0EEEEEENSA_6LayoutINSB_IJSE_SE_SE_EEENSB_IJNSC_ILi0EEESW_SW_EEEEENSB_IJNSA_10UnderscoreESZ_SZ_EEEEENS7_6detail27Sm100ImplicitGemmTileTraitsINSA_25SM100_TMA_2SM_LOAD_IM2COLENSA_14ComposedLayoutINSA_7SwizzleILi3ELi4ELi3EEENSA_18smem_ptr_flag_bitsILi16EEENSU_INSB_IJNSC_ILi8EEESI_EEENSB_IJSI_SE_EEEEEEEvEENS13_INSA_18SM100_TMA_2SM_LOADENS15_IS17_S19_NSU_INSB_IJSI_S1A_EEENSB_IJSE_SI_EEEEEEEvEEEENS_8epilogue10collective18CollectiveEpilogueINS1N_23Sm100TmaWarpSpecializedILi4ELi2ELi16ELb1ELb0EEEJNSB_IJSI_SH_SJ_EEENSB_IJNSU_ISI_SE_EENSU_INSB_IJNSC_ILi16EEESD_EEES1I_EEEEESL_NSB_IJNSB_IJlllEEESE_SW_EEESL_S1Z_NS1N_6fusion15FusionCallbacksIS1R_NS20_17LinearCombinationISL_fSL_fLNS_15FloatRoundStyleE2EEES1S_S1X_JEEENSA_5SM1004TMEM4LOAD26SM100_TMEM_LOAD_32dp32b16xENSA_20SM90_TMA_LOAD_IM2COLENS15_INS16_ILi1ELi4ELi3EEES19_NSU_INSB_IJS1A_S1U_EEENSB_IJS1U_SE_EEEEEEENSA_39AutoVectorizingCopyWithAssumedAlignmentILi128EEENSA_21SM90_TMA_STORE_IM2COLES2F_S2H_S2H_EEEvvEEEEvNT_6ParamsE --------------------------
	.section	.nv.info._ZN7cutlass13device_kernelINS_4conv6kernel13ConvUniversalINS1_16ConvProblemShapeILNS1_8OperatorE1ELi2EEENS1_10collective14CollectiveConvINS1_47MainloopSm100TmaUmmaWarpSpecializedImplicitGemmILS5_1ELi13ELi2ELi1ELi2EN4cute5tupleIJNSA_1CILi2EEENSC_ILi1EEESE_EEEEENSB_IJNSC_ILi128EEESH_NSB_IJNSC_ILi64EEEEEEEEENS_10bfloat16_tESL_NSA_8TiledMMAINSA_8MMA_AtomIJNSA_26SM100_MMA_F16BF16_2x1SM_SSISL_SL_fLi128ELi128ELNSA_4UMMA5MajorE0ELSQ_1ELNSP_7ScaleInE0ELSR_0EEEEEENSA_6LayoutINSB_IJSE_SE_SE_EEENSB_IJNSC_ILi0EEESW_SW_EEEEENSB_IJNSA_10UnderscoreESZ_SZ_EEEEENS7_6detail27Sm100ImplicitGemmTileTraitsINSA_25SM100_TMA_2SM_LOAD_IM2COLENSA_14ComposedLayoutINSA_7SwizzleILi3ELi4ELi3EEENSA_18smem_ptr_flag_bitsILi16EEENSU_INSB_IJNSC_ILi8EEESI_EEENSB_IJSI_SE_EEEEEEEvEENS13_INSA_18SM100_TMA_2SM_LOADENS15_IS17_S19_NSU_INSB_IJSI_S1A_EEENSB_IJSE_SI_EEEEEEEvEEEENS_8epilogue10collective18CollectiveEpilogueINS1N_23Sm100TmaWarpSpecializedILi4ELi2ELi16ELb1ELb0EEEJNSB_IJSI_SH_SJ_EEENSB_IJNSU_ISI_SE_EENSU_INSB_IJNSC_ILi16EEESD_EEES1I_EEEEESL_NSB_IJNSB_IJlllEEESE_SW_EEESL_S1Z_NS1N_6fusion15FusionCallbacksIS1R_NS20_17LinearCombinationISL_fSL_fLNS_15FloatRoundStyleE2EEES1S_S1X_JEEENSA_5SM1004TMEM4LOAD26SM100_TMEM_LOAD_32dp32b16xENSA_20SM90_TMA_LOAD_IM2COLENS15_INS16_ILi1ELi4ELi3EEES19_NSU_INSB_IJS1A_S1U_EEENSB_IJS1U_SE_EEEEEEENSA_39AutoVectorizingCopyWithAssumedAlignmentILi128EEENSA_21SM90_TMA_STORE_IM2COLES2F_S2H_S2H_EEEvvEEEEvNT_6ParamsE,"",@"SHT_CUDA_INFO"
	.sectionflags	@""
	.align	4


	//----- nvinfo : EIATTR_CUDA_API_VERSION
	.align		4
        /*0000*/ 	.byte	0x04, 0x37
        /*0002*/ 	.short	(.L_31 - .L_30)
.L_30:
        /*0004*/ 	.word	0x00000082


	//----- nvinfo : EIATTR_KPARAM_INFO
	.align		4
.L_31:
        /*0008*/ 	.byte	0x04, 0x17
        /*000a*/ 	.short	(.L_33 - .L_32)
.L_32:
        /*000c*/ 	.word	0x00000000
        /*0010*/ 	.short	0x0000
        /*0012*/ 	.short	0x0000
        /*0014*/ 	.byte	0x00, 0xf0, 0x01, 0x20


	//----- nvinfo : EIATTR_AT_ENTRY_FRAGMENTS
	.align		4
.L_33:
        /*0018*/ 	.byte	0x04, 0x4f
        /*001a*/ 	.short	(.L_35 - .L_34)


	//   ....[0]....
.L_34:
        /*001c*/ 	.word	0x00000007


	//----- nvinfo : EIATTR_RESERVED_SMEM_USED
	.align		4
.L_35:
        /*0020*/ 	.byte	0x01, 0x41
	.zero		2


	//----- nvinfo : EIATTR_SPARSE_MMA_MASK
	.align		4
        /*0024*/ 	.byte	0x03, 0x50
        /*0026*/ 	.short	0x0000


	//----- nvinfo : EIATTR_TCGEN05_2CTA_USED
	.align		4
        /*0028*/ 	.byte	0x01, 0x52
	.zero		2


	//----- nvinfo : EIATTR_MAXREG_COUNT
	.align		4
        /*002c*/ 	.byte	0x03, 0x1b
        /*002e*/ 	.short	0x00ff


	//----- nvinfo : EIATTR_NUM_BARRIERS
	.align		4
        /*0030*/ 	.byte	0x02, 0x4c
        /*0032*/ 	.byte	0x07
	.zero		1


	//----- nvinfo : EIATTR_EXTERNS
	.align		4
        /*0034*/ 	.byte	0x04, 0x0f
        /*0036*/ 	.short	(.L_37 - .L_36)


	//   ....[0]....
	.align		4
.L_36:
        /*0038*/ 	.word	index@(__assertfail)


	//----- nvinfo : EIATTR_MERCURY_ISA_VERSION
	.align		4
.L_37:
        /*003c*/ 	.byte	0x03, 0x5f
        /*003e*/ 	.short	0x0101


	//----- nvinfo : EIATTR_INT_WARP_WIDE_INSTR_OFFSETS
	.align		4
        /*0040*/ 	.byte	0x04, 0x31
        /*0042*/ 	.short	(.L_39 - .L_38)


	//   ....[0]....
.L_38:
        /*0044*/ 	.word	0x00000da0


	//   ....[1]....
        /*0048*/ 	.word	0x00000e50


	//   ....[2]....
        /*004c*/ 	.word	0x00004850


	//   ....[3]....
        /*0050*/ 	.word	0x00004870


	//   ....[4]....
        /*0054*/ 	.word	0x000048a0


	//   ....[5]....
        /*0058*/ 	.word	0x00005560


	//   ....[6]....
        /*005c*/ 	.word	0x00005620


	//   ....[7]....
        /*0060*/ 	.word	0x000056b0


	//   ....[8]....
        /*0064*/ 	.word	0x00005720


	//   ....[9]....
        /*0068*/ 	.word	0x000057f0


	//   ....[10]....
        /*006c*/ 	.word	0x000058b0


	//   ....[11]....
        /*0070*/ 	.word	0x00005920


	//   ....[12]....
        /*0074*/ 	.word	0x00005a10


	//   ....[13]....
        /*0078*/ 	.word	0x00005ad0


	//   ....[14]....
        /*007c*/ 	.word	0x00005bc0


	//   ....[15]....
        /*0080*/ 	.word	0x00005ce0


	//   ....[16]....
        /*0084*/ 	.word	0x00005d20


	//----- nvinfo : EIATTR_COOP_GROUP_MASK_REGIDS
	.align		4
.L_39:
        /*0088*/ 	.byte	0x04, 0x29
        /*008a*/ 	.short	(.L_41 - .L_40)


	//   ....[0]....
.L_40:
        /*008c*/ 	.word	0xffffffff


	//   ....[1]....
        /*0090*/ 	.word	0xffffffff


	//   ....[2]....
        /*0094*/ 	.word	0xffffffff


	//   ....[3]....
        /*0098*/ 	.word	0xffffffff


	//   ....[4]....
        /*009c*/ 	.word	0xffffffff


	//   ....[5]....
        /*00a0*/ 	.word	0xffffffff


	//   ....[6]....
        /*00a4*/ 	.word	0xffffffff


	//   ....[7]....
        /*00a8*/ 	.word	0xffffffff


	//   ....[8]....
        /*00ac*/ 	.word	0xffffffff


	//   ....[9]....
        /*00b0*/ 	.word	0xffffffff


	//   ....[10]....
        /*00b4*/ 	.word	0xffffffff


	//   ....[11]....
        /*00b8*/ 	.word	0xffffffff


	//   ....[12]....
        /*00bc*/ 	.word	0xffffffff


	//----- nvinfo : EIATTR_COOP_GROUP_INSTR_OFFSETS
	.align		4
.L_41:
        /*00c0*/ 	.byte	0x04, 0x28
        /*00c2*/ 	.short	(.L_43 - .L_42)


	//   ....[0]....
.L_42:
        /*00c4*/ 	.word	0x000000d0


	//   ....[1]....
        /*00c8*/ 	.word	0x00000540


	//   ....[2]....
        /*00cc*/ 	.word	0x00000830


	//   ....[3]....
        /*00d0*/ 	.word	0x000009d0


	//   ....[4]....
        /*00d4*/ 	.word	0x00000ad0


	//   ....[5]....
        /*00d8*/ 	.word	0x00000c20


	//   ....[6]....
        /*00dc*/ 	.word	0x00000ec0


	//   ....[7]....
        /*00e0*/ 	.word	0x00002540


	//   ....[8]....
        /*00e4*/ 	.word	0x00003730


	//   ....[9]....
        /*00e8*/ 	.word	0x00003c00


	//   ....[10]....
        /*00ec*/ 	.word	0x00003c30


	//   ....[11]....
        /*00f0*/ 	.word	0x00004760


	//   ....[12]....
        /*00f4*/ 	.word	0x00004970


	//----- nvinfo : EIATTR_VRC_CTA_INIT_COUNT
	.align		4
.L_43:
        /*00f8*/ 	.byte	0x02, 0x4a
        /*00fa*/ 	.byte	0x80
	.zero		1


	//----- nvinfo : EIATTR_SYSCALL_OFFSETS
	.align		4
        /*00fc*/ 	.byte	0x04, 0x46
        /*00fe*/ 	.short	(.L_45 - .L_44)


	//   ....[0]....
.L_44:
        /*0100*/ 	.word	0x00006900


	//   ....[1]....
        /*0104*/ 	.word	0x000069f0


	//   ....[2]....
        /*0108*/ 	.word	0x000072e0


	//   ....[3]....
        /*010c*/ 	.word	0x00007c40


	//   ....[4]....
        /*0110*/ 	.word	0x00008510


	//   ....[5]....
        /*0114*/ 	.word	0x00008dd0


	//----- nvinfo : EIATTR_MBARRIER_INSTR_OFFSETS
	.align		4
.L_45:
        /*0118*/ 	.byte	0x04, 0x39
        /*011a*/ 	.short	(.L_47 - .L_46)


	//   ....[0]....
.L_46:
        /*011c*/ 	.word	0x00000670
        /*0120*/ 	.word	0x000000ff
        /*0124*/ 	.word	0x00000000
        /*0128*/ 	.short	0x0100
        /*012a*/ 	.byte	0x04
	.zero		1


	//   ....[1]....
        /*012c*/ 	.word	0x00000680
        /*0130*/ 	.word	0x000000ff
        /*0134*/ 	.word	0x00000068
        /*0138*/ 	.short	0x0100
        /*013a*/ 	.byte	0x04
	.zero		1


	//   ....[2]....
        /*013c*/ 	.word	0x00000690
        /*0140*/ 	.word	0x000000ff
        /*0144*/ 	.word	0x00000008
        /*0148*/ 	.short	0x0100
        /*014a*/ 	.byte	0x04
	.zero		1


	//   ....[3]....
        /*014c*/ 	.word	0x000006a0
        /*0150*/ 	.word	0x000000ff
        /*0154*/ 	.word	0x00000070
        /*0158*/ 	.short	0x0100
        /*015a*/ 	.byte	0x04
	.zero		1


	//   ....[4]....
        /*015c*/ 	.word	0x000006b0
        /*0160*/ 	.word	0x000000ff
        /*0164*/ 	.word	0x00000010
        /*0168*/ 	.short	0x0100
        /*016a*/ 	.byte	0x04
	.zero		1


	//   ....[5]....
        /*016c*/ 	.word	0x000006c0
        /*0170*/ 	.word	0x000000ff
        /*0174*/ 	.word	0x00000078
        /*0178*/ 	.short	0x0100
        /*017a*/ 	.byte	0x04
	.zero		1


	//   ....[6]....
        /*017c*/ 	.word	0x000006d0
        /*0180*/ 	.word	0x000000ff
        /*0184*/ 	.word	0x00000018
        /*0188*/ 	.short	0x0100
        /*018a*/ 	.byte	0x04
	.zero		1


	//   ....[7]....
        /*018c*/ 	.word	0x000006e0
        /*0190*/ 	.word	0x000000ff
        /*0194*/ 	.word	0x00000080
        /*0198*/ 	.short	0x0100
        /*019a*/ 	.byte	0x04
	.zero		1


	//   ....[8]....
        /*019c*/ 	.word	0x000006f0
        /*01a0*/ 	.word	0x000000ff
        /*01a4*/ 	.word	0x00000020
        /*01a8*/ 	.short	0x0100
        /*01aa*/ 	.byte	0x04
	.zero		1


	//   ....[9]....
        /*01ac*/ 	.word	0x00000700
        /*01b0*/ 	.word	0x000000ff
        /*01b4*/ 	.word	0x00000088
        /*01b8*/ 	.short	0x0100
        /*01ba*/ 	.byte	0x04
	.zero		1


	//   ....[10]....
        /*01bc*/ 	.word	0x00000710
        /*01c0*/ 	.word	0x000000ff
        /*01c4*/ 	.word	0x00000028
        /*01c8*/ 	.short	0x0100
        /*01ca*/ 	.byte	0x04
	.zero		1


	//   ....[11]....
        /*01cc*/ 	.word	0x00000720
        /*01d0*/ 	.word	0x000000ff
        /*01d4*/ 	.word	0x00000090
        /*01d8*/ 	.short	0x0100
        /*01da*/ 	.byte	0x04
	.zero		1


	//   ....[12]....
        /*01dc*/ 	.word	0x00000730
        /*01e0*/ 	.word	0x000000ff
        /*01e4*/ 	.word	0x00000030
        /*01e8*/ 	.short	0x0100
        /*01ea*/ 	.byte	0x04
	.zero		1


	//   ....[13]....
        /*01ec*/ 	.word	0x00000740
        /*01f0*/ 	.word	0x000000ff
        /*01f4*/ 	.word	0x00000098
        /*01f8*/ 	.short	0x0100
        /*01fa*/ 	.byte	0x04
	.zero		1


	//   ....[14]....
        /*01fc*/ 	.word	0x00000750
        /*0200*/ 	.word	0x000000ff
        /*0204*/ 	.word	0x00000038
        /*0208*/ 	.short	0x0100
        /*020a*/ 	.byte	0x04
	.zero		1


	//   ....[15]....
        /*020c*/ 	.word	0x00000760
        /*0210*/ 	.word	0x000000ff
        /*0214*/ 	.word	0x000000a0
        /*0218*/ 	.short	0x0100
        /*021a*/ 	.byte	0x04
	.zero		1


	//   ....[16]....
        /*021c*/ 	.word	0x00000770
        /*0220*/ 	.word	0x000000ff
        /*0224*/ 	.word	0x00000040
        /*0228*/ 	.short	0x0100
        /*022a*/ 	.byte	0x04
	.zero		1


	//   ....[17]....
        /*022c*/ 	.word	0x00000780
        /*0230*/ 	.word	0x000000ff
        /*0234*/ 	.word	0x000000a8
        /*0238*/ 	.short	0x0100
        /*023a*/ 	.byte	0x04
	.zero		1


	//   ....[18]....
        /*023c*/ 	.word	0x00000790
        /*0240*/ 	.word	0x000000ff
        /*0244*/ 	.word	0x00000048
        /*0248*/ 	.short	0x0100
        /*024a*/ 	.byte	0x04
	.zero		1


	//   ....[19]....
        /*024c*/ 	.word	0x000007a0
        /*0250*/ 	.word	0x000000ff
        /*0254*/ 	.word	0x000000b0
        /*0258*/ 	.short	0x0100
        /*025a*/ 	.byte	0x04
	.zero		1


	//   ....[20]....
        /*025c*/ 	.word	0x000007b0
        /*0260*/ 	.word	0x000000ff
        /*0264*/ 	.word	0x00000050
        /*0268*/ 	.short	0x0100
        /*026a*/ 	.byte	0x04
	.zero		1


	//   ....[21]....
        /*026c*/ 	.word	0x000007c0
        /*0270*/ 	.word	0x000000ff
        /*0274*/ 	.word	0x000000b8
        /*0278*/ 	.short	0x0100
        /*027a*/ 	.byte	0x04
	.zero		1


	//   ....[22]....
        /*027c*/ 	.word	0x000007d0
        /*0280*/ 	.word	0x000000ff
        /*0284*/ 	.word	0x00000058
        /*0288*/ 	.short	0x0100
        /*028a*/ 	.byte	0x04
	.zero		1


	//   ....[23]....
        /*028c*/ 	.word	0x000007e0
        /*0290*/ 	.word	0x000000ff
        /*0294*/ 	.word	0x000000c0
        /*0298*/ 	.short	0x0100
        /*029a*/ 	.byte	0x04
	.zero		1


	//   ....[24]....
        /*029c*/ 	.word	0x000007f0
        /*02a0*/ 	.word	0x000000ff
        /*02a4*/ 	.word	0x00000060
        /*02a8*/ 	.short	0x0100
        /*02aa*/ 	.byte	0x04
	.zero		1


	//   ....[25]....
        /*02ac*/ 	.word	0x00000800
        /*02b0*/ 	.word	0x000000ff
        /*02b4*/ 	.word	0x000000c8
        /*02b8*/ 	.short	0x0100
        /*02ba*/ 	.byte	0x04
	.zero		1


	//   ....[26]....
        /*02bc*/ 	.word	0x00000940
        /*02c0*/ 	.word	0x000000ff
        /*02c4*/ 	.word	0x000000d0
        /*02c8*/ 	.short	0x0100
        /*02ca*/ 	.byte	0x04
	.zero		1


	//   ....[27]....
        /*02cc*/ 	.word	0x00000950
        /*02d0*/ 	.word	0x000000ff
        /*02d4*/ 	.word	0x000000f0
        /*02d8*/ 	.short	0x0100
        /*02da*/ 	.byte	0x04
	.zero		1


	//   ....[28]....
        /*02dc*/ 	.word	0x00000960
        /*02e0*/ 	.word	0x000000ff
        /*02e4*/ 	.word	0x000000d8
        /*02e8*/ 	.short	0x0100
        /*02ea*/ 	.byte	0x04
	.zero		1


	//   ....[29]....
        /*02ec*/ 	.word	0x00000970
        /*02f0*/ 	.word	0x000000ff
        /*02f4*/ 	.word	0x000000f8
        /*02f8*/ 	.short	0x0100
        /*02fa*/ 	.byte	0x04
	.zero		1


	//   ....[30]....
        /*02fc*/ 	.word	0x00000980
        /*0300*/ 	.word	0x000000ff
        /*0304*/ 	.word	0x000000e0
        /*0308*/ 	.short	0x0100
        /*030a*/ 	.byte	0x04
	.zero		1


	//   ....[31]....
        /*030c*/ 	.word	0x00000990
        /*0310*/ 	.word	0x000000ff
        /*0314*/ 	.word	0x00000100
        /*0318*/ 	.short	0x0100
        /*031a*/ 	.byte	0x04
	.zero		1


	//   ....[32]....
        /*031c*/ 	.word	0x000009a0
        /*0320*/ 	.word	0x000000ff
        /*0324*/ 	.word	0x000000e8
        /*0328*/ 	.short	0x0100
        /*032a*/ 	.byte	0x04
	.zero		1


	//   ....[33]....
        /*032c*/ 	.word	0x000009b0
        /*0330*/ 	.word	0x000000ff
        /*0334*/ 	.word	0x00000108
        /*0338*/ 	.short	0x0100
        /*033a*/ 	.byte	0x04
	.zero		1


	//   ....[34]....
        /*033c*/ 	.word	0x00000aa0
        /*0340*/ 	.word	0x000000ff
        /*0344*/ 	.word	0x00000110
        /*0348*/ 	.short	0x0100
        /*034a*/ 	.byte	0x04
	.zero		1


	//   ....[35]....
        /*034c*/ 	.word	0x00000ab0
        /*0350*/ 	.word	0x000000ff
        /*0354*/ 	.word	0x00000118
        /*0358*/ 	.short	0x0100
        /*035a*/ 	.byte	0x04
	.zero		1


	//   ....[36]....
        /*035c*/ 	.word	0x00000bf0
        /*0360*/ 	.word	0x000000ff
        /*0364*/ 	.word	0x00000120
        /*0368*/ 	.short	0x0100
        /*036a*/ 	.byte	0x06
	.zero		1


	//   ....[37]....
        /*036c*/ 	.word	0x00000c00
        /*0370*/ 	.word	0x000000ff
        /*0374*/ 	.word	0x00000128
        /*0378*/ 	.short	0x0100
        /*037a*/ 	.byte	0x06
	.zero		1


	//   ....[38]....
        /*037c*/ 	.word	0x00000d40
        /*0380*/ 	.word	0x000000ff
        /*0384*/ 	.word	0x00000130
        /*0388*/ 	.short	0x0100
        /*038a*/ 	.byte	0x04
	.zero		1


	//   ....[39]....
        /*038c*/ 	.word	0x00000d50
        /*0390*/ 	.word	0x000000ff
        /*0394*/ 	.word	0x00000140
        /*0398*/ 	.short	0x0100
        /*039a*/ 	.byte	0x04
	.zero		1


	//   ....[40]....
        /*039c*/ 	.word	0x00000d60
        /*03a0*/ 	.word	0x000000ff
        /*03a4*/ 	.word	0x00000138
        /*03a8*/ 	.short	0x0100
        /*03aa*/ 	.byte	0x04
	.zero		1


	//   ....[41]....
        /*03ac*/ 	.word	0x00000d70
        /*03b0*/ 	.word	0x000000ff
        /*03b4*/ 	.word	0x00000148
        /*03b8*/ 	.short	0x0100
        /*03ba*/ 	.byte	0x04
	.zero		1


	//   ....[42]....
        /*03bc*/ 	.word	0x00000e70
        /*03c0*/ 	.word	0x000000ff
        /*03c4*/ 	.word	0x00000150
        /*03c8*/ 	.short	0x0100
        /*03ca*/ 	.byte	0x06
	.zero		1


	//   ....[43]....
        /*03cc*/ 	.word	0x000019a0
        /*03d0*/ 	.word	0x000000ff
        /*03d4*/ 	.word	0x00000068
        /*03d8*/ 	.short	0x010a
        /*03da*/ 	.byte	0x04
	.zero		1


	//   ....[44]....
        /*03dc*/ 	.word	0x00001c10
        /*03e0*/ 	.word	0x000000ff
        /*03e4*/ 	.word	0x00000068
        /*03e8*/ 	.short	0x010a
        /*03ea*/ 	.byte	0x11
	.zero		1


	//   ....[45]....
        /*03ec*/ 	.word	0x00001dc0
        /*03f0*/ 	.word	0x000000ff
        /*03f4*/ 	.word	0x00000068
        /*03f8*/ 	.short	0x010a
        /*03fa*/ 	.byte	0x07
	.zero		1


	//   ....[46]....
        /*03fc*/ 	.word	0x00001f80
        /*0400*/ 	.word	0x000000ff
        /*0404*/ 	.word	0x00000118
        /*0408*/ 	.short	0x0101
        /*040a*/ 	.byte	0x1f
	.zero		1


	//   ....[47]....
        /*040c*/ 	.word	0x00001fb0
        /*0410*/ 	.word	0x000000ff
        /*0414*/ 	.word	0x00000068
        /*0418*/ 	.short	0x010a
        /*041a*/ 	.byte	0x04
	.zero		1


	//   ....[48]....
        /*041c*/ 	.word	0x000021d0
        /*0420*/ 	.word	0x000000ff
        /*0424*/ 	.word	0x00000068
        /*0428*/ 	.short	0x010a
        /*042a*/ 	.byte	0x11
	.zero		1


	//   ....[49]....
        /*042c*/ 	.word	0x00002380
        /*0430*/ 	.word	0x000000ff
        /*0434*/ 	.word	0x00000068
        /*0438*/ 	.short	0x010a
        /*043a*/ 	.byte	0x07
	.zero		1


	//   ....[50]....
        /*043c*/ 	.word	0x00002550
        /*0440*/ 	.word	0x000000ff
        /*0444*/ 	.word	0x00000120
        /*0448*/ 	.short	0x010a
        /*044a*/ 	.byte	0x1f
	.zero		1


	//   ....[51]....
        /*044c*/ 	.word	0x00002610
        /*0450*/ 	.word	0x000000ff
        /*0454*/ 	.word	0x00000000
        /*0458*/ 	.short	0x0101
        /*045a*/ 	.byte	0x04
	.zero		1


	//   ....[52]....
        /*045c*/ 	.word	0x00002c10
        /*0460*/ 	.word	0x000000ff
        /*0464*/ 	.word	0x00000000
        /*0468*/ 	.short	0x010a
        /*046a*/ 	.byte	0x04
	.zero		1


	//   ....[53]....
        /*046c*/ 	.word	0x00002cb0
        /*0470*/ 	.word	0x000000ff
        /*0474*/ 	.word	0x00000000
        /*0478*/ 	.short	0x010a
        /*047a*/ 	.byte	0x05
	.zero		1


	//   ....[54]....
        /*047c*/ 	.word	0x00002d50
        /*0480*/ 	.word	0x000000ff
        /*0484*/ 	.word	0x00000000
        /*0488*/ 	.short	0x010a
        /*048a*/ 	.byte	0x05
	.zero		1


	//   ....[55]....
        /*048c*/ 	.word	0x00002df0
        /*0490*/ 	.word	0x000000ff
        /*0494*/ 	.word	0x00000000
        /*0498*/ 	.short	0x010a
        /*049a*/ 	.byte	0x05
	.zero		1


	//   ....[56]....
        /*049c*/ 	.word	0x00002e90
        /*04a0*/ 	.word	0x000000ff
        /*04a4*/ 	.word	0x00000000
        /*04a8*/ 	.short	0x010a
        /*04aa*/ 	.byte	0x05
	.zero		1


	//   ....[57]....
        /*04ac*/ 	.word	0x00002f30
        /*04b0*/ 	.word	0x000000ff
        /*04b4*/ 	.word	0x00000000
        /*04b8*/ 	.short	0x010a
        /*04ba*/ 	.byte	0x05
	.zero		1


	//   ....[58]....
        /*04bc*/ 	.word	0x00002fd0
        /*04c0*/ 	.word	0x000000ff
        /*04c4*/ 	.word	0x00000000
        /*04c8*/ 	.short	0x010a
        /*04ca*/ 	.byte	0x05
	.zero		1


	//   ....[59]....
        /*04cc*/ 	.word	0x00003070
        /*04d0*/ 	.word	0x000000ff
        /*04d4*/ 	.word	0x00000000
        /*04d8*/ 	.short	0x010a
        /*04da*/ 	.byte	0x05
	.zero		1


	//   ....[60]....
        /*04dc*/ 	.word	0x00003110
        /*04e0*/ 	.word	0x000000ff
        /*04e4*/ 	.word	0x00000000
        /*04e8*/ 	.short	0x010a
        /*04ea*/ 	.byte	0x05
	.zero		1


	//   ....[61]....
        /*04ec*/ 	.word	0x000031b0
        /*04f0*/ 	.word	0x000000ff
        /*04f4*/ 	.word	0x00000000
        /*04f8*/ 	.short	0x010a
        /*04fa*/ 	.byte	0x05
	.zero		1


	//   ....[62]....
        /*04fc*/ 	.word	0x00003250
        /*0500*/ 	.word	0x000000ff
        /*0504*/ 	.word	0x00000000
        /*0508*/ 	.short	0x010a
        /*050a*/ 	.byte	0x05
	.zero		1


	//   ....[63]....
        /*050c*/ 	.word	0x000032f0
        /*0510*/ 	.word	0x000000ff
        /*0514*/ 	.word	0x00000000
        /*0518*/ 	.short	0x010a
        /*051a*/ 	.byte	0x05
	.zero		1


	//   ....[64]....
        /*051c*/ 	.word	0x000033a0
        /*0520*/ 	.word	0x00000000
        /*0524*/ 	.word	0x00000000
        /*0528*/ 	.short	0x010a
        /*052a*/ 	.byte	0xff
	.zero		1


	//   ....[65]....
        /*052c*/ 	.word	0x000034f0
        /*0530*/ 	.word	0x000000ff
        /*0534*/ 	.word	0x00000128
        /*0538*/ 	.short	0x010a
        /*053a*/ 	.byte	0x04
	.zero		1


	//   ....[66]....
        /*053c*/ 	.word	0x00003590
        /*0540*/ 	.word	0x000000ff
        /*0544*/ 	.word	0x00000120
        /*0548*/ 	.short	0x010a
        /*054a*/ 	.byte	0x04
	.zero		1


	//   ....[67]....
        /*054c*/ 	.word	0x00003630
        /*0550*/ 	.word	0x000000ff
        /*0554*/ 	.word	0x00000000
        /*0558*/ 	.short	0x0101
        /*055a*/ 	.byte	0x05
	.zero		1


	//   ....[68]....
        /*055c*/ 	.word	0x00003670
        /*0560*/ 	.word	0x000000ff
        /*0564*/ 	.word	0x00000128
        /*0568*/ 	.short	0x0106
        /*056a*/ 	.byte	0x04
	.zero		1


	//   ....[69]....
        /*056c*/ 	.word	0x000036b0
        /*0570*/ 	.word	0x00000000
        /*0574*/ 	.word	0x00000128
        /*0578*/ 	.short	0x010a
        /*057a*/ 	.byte	0xff
	.zero		1


	//   ....[70]....
        /*057c*/ 	.word	0x00003900
        /*0580*/ 	.word	0x000000ff
        /*0584*/ 	.word	0x00000008
        /*0588*/ 	.short	0x010a
        /*058a*/ 	.byte	0x05
	.zero		1


	//   ....[71]....
        /*058c*/ 	.word	0x00003920
        /*0590*/ 	.word	0x000000ff
        /*0594*/ 	.word	0x00000008
        /*0598*/ 	.short	0x010a
        /*059a*/ 	.byte	0x05
	.zero		1


	//   ....[72]....
        /*059c*/ 	.word	0x00003ab0
        /*05a0*/ 	.word	0x000000ff
        /*05a4*/ 	.word	0x00000008
        /*05a8*/ 	.short	0x010a
        /*05aa*/ 	.byte	0x05
	.zero		1


	//   ....[73]....
        /*05ac*/ 	.word	0x00003ad0
        /*05b0*/ 	.word	0x000000ff
        /*05b4*/ 	.word	0x00000008
        /*05b8*/ 	.short	0x010a
        /*05ba*/ 	.byte	0x05
	.zero		1


	//   ....[74]....
        /*05bc*/ 	.word	0x00003b90
        /*05c0*/ 	.word	0x000000ff
        /*05c4*/ 	.word	0x00000000
        /*05c8*/ 	.short	0x0101
        /*05ca*/ 	.byte	0x04
	.zero		1


	//   ....[75]....
        /*05cc*/ 	.word	0x00003f10
        /*05d0*/ 	.word	0x000000ff
        /*05d4*/ 	.word	0x00000120
        /*05d8*/ 	.short	0x010a
        /*05da*/ 	.byte	0x14
	.zero		1


	//   ....[76]....
        /*05dc*/ 	.word	0x00003fb0
        /*05e0*/ 	.word	0x000000ff
        /*05e4*/ 	.word	0x00000000
        /*05e8*/ 	.short	0x0101
        /*05ea*/ 	.byte	0x22
	.zero		1


	//   ....[77]....
        /*05ec*/ 	.word	0x00003ff0
        /*05f0*/ 	.word	0x000000ff
        /*05f4*/ 	.word	0x00000140
        /*05f8*/ 	.short	0x010a
        /*05fa*/ 	.byte	0x19
	.zero		1


	//   ....[78]....
        /*05fc*/ 	.word	0x00004090
        /*0600*/ 	.word	0x000000ff
        /*0604*/ 	.word	0x00000000
        /*0608*/ 	.short	0x010a
        /*060a*/ 	.byte	0x04
	.zero		1


	//   ....[79]....
        /*060c*/ 	.word	0x000040e0
        /*0610*/ 	.word	0x000000ff
        /*0614*/ 	.word	0x00000000
        /*0618*/ 	.short	0x010a
        /*061a*/ 	.byte	0x12
	.zero		1


	//   ....[80]....
        /*061c*/ 	.word	0x00004230
        /*0620*/ 	.word	0x000000ff
        /*0624*/ 	.word	0x00000000
        /*0628*/ 	.short	0x010a
        /*062a*/ 	.byte	0x05
	.zero		1


	//   ....[81]....
        /*062c*/ 	.word	0x00004560
        /*0630*/ 	.word	0x000000ff
        /*0634*/ 	.word	0x00000000
        /*0638*/ 	.short	0x010a
        /*063a*/ 	.byte	0x04
	.zero		1


	//   ....[82]....
        /*063c*/ 	.word	0x00004600
        /*0640*/ 	.word	0x00000000
        /*0644*/ 	.word	0x00000000
        /*0648*/ 	.short	0x010a
        /*064a*/ 	.byte	0xff
	.zero		1


	//   ....[83]....
        /*064c*/ 	.word	0x00004640
        /*0650*/ 	.word	0x00000000
        /*0654*/ 	.word	0x00000000
        /*0658*/ 	.short	0x010a
        /*065a*/ 	.byte	0xff
	.zero		1


	//   ....[84]....
        /*065c*/ 	.word	0x000046b0
        /*0660*/ 	.word	0x000000ff
        /*0664*/ 	.word	0x00000000
        /*0668*/ 	.short	0x0101
        /*066a*/ 	.byte	0x04
	.zero		1


	//   ....[85]....
        /*066c*/ 	.word	0x000046f0
        /*0670*/ 	.word	0x000000ff
        /*0674*/ 	.word	0x00000150
        /*0678*/ 	.short	0x010a
        /*067a*/ 	.byte	0x14
	.zero		1


	//   ....[86]....
        /*067c*/ 	.word	0x00004750
        /*0680*/ 	.word	0x000000ff
        /*0684*/ 	.word	0x00000000
        /*0688*/ 	.short	0x0101
        /*068a*/ 	.byte	0x04
	.zero		1


	//   ....[87]....
        /*068c*/ 	.word	0x00004ca0
        /*0690*/ 	.word	0x000000ff
        /*0694*/ 	.word	0x00000120
        /*0698*/ 	.short	0x010a
        /*069a*/ 	.byte	0x1f
	.zero		1


	//   ....[88]....
        /*069c*/ 	.word	0x00004d40
        /*06a0*/ 	.word	0x000000ff
        /*06a4*/ 	.word	0x00000000
        /*06a8*/ 	.short	0x0101
        /*06aa*/ 	.byte	0x3c
	.zero		1


	//   ....[89]....
        /*06ac*/ 	.word	0x00005290
        /*06b0*/ 	.word	0x000000ff
        /*06b4*/ 	.word	0x00000118
        /*06b8*/ 	.short	0x010a
        /*06ba*/ 	.byte	0x1f
	.zero		1


	//   ....[90]....
        /*06bc*/ 	.word	0x00005430
        /*06c0*/ 	.word	0x000000ff
        /*06c4*/ 	.word	0x000000f0
        /*06c8*/ 	.short	0x010a
        /*06ca*/ 	.byte	0x1f
	.zero		1


	//   ....[91]....
        /*06cc*/ 	.word	0x000056d0
        /*06d0*/ 	.word	0x000000ff
        /*06d4*/ 	.word	0x000000d0
        /*06d8*/ 	.short	0x010b
        /*06da*/ 	.byte	0x1f
	.zero		1


	//   ....[92]....
        /*06dc*/ 	.word	0x000056e0
        /*06e0*/ 	.word	0x000000ff
        /*06e4*/ 	.word	0x00000000
        /*06e8*/ 	.short	0x0101
        /*06ea*/ 	.byte	0x40
	.zero		1


	//   ....[93]....
        /*06ec*/ 	.word	0x000056f0
        /*06f0*/ 	.word	0x000000ff
        /*06f4*/ 	.word	0x000000f8
        /*06f8*/ 	.short	0x010a
        /*06fa*/ 	.byte	0x1f
	.zero		1


	//   ....[94]....
        /*06fc*/ 	.word	0x000058d0
        /*0700*/ 	.word	0x000000ff
        /*0704*/ 	.word	0x000000d8
        /*0708*/ 	.short	0x010b
        /*070a*/ 	.byte	0x1f
	.zero		1


	//   ....[95]....
        /*070c*/ 	.word	0x000058e0
        /*0710*/ 	.word	0x000000ff
        /*0714*/ 	.word	0x00000000
        /*0718*/ 	.short	0x0101
        /*071a*/ 	.byte	0x3f
	.zero		1


	//   ....[96]....
        /*071c*/ 	.word	0x000058f0
        /*0720*/ 	.word	0x000000ff
        /*0724*/ 	.word	0x00000100
        /*0728*/ 	.short	0x010a
        /*072a*/ 	.byte	0x1f
	.zero		1


	//   ....[97]....
        /*072c*/ 	.word	0x00005af0
        /*0730*/ 	.word	0x000000ff
        /*0734*/ 	.word	0x000000e0
        /*0738*/ 	.short	0x010b
        /*073a*/ 	.byte	0x1f
	.zero		1


	//   ....[98]....
        /*073c*/ 	.word	0x00005b00
        /*0740*/ 	.word	0x000000ff
        /*0744*/ 	.word	0x00000000
        /*0748*/ 	.short	0x0101
        /*074a*/ 	.byte	0x3e
	.zero		1


	//   ....[99]....
        /*074c*/ 	.word	0x00005b10
        /*0750*/ 	.word	0x000000ff
        /*0754*/ 	.word	0x00000108
        /*0758*/ 	.short	0x010a
        /*075a*/ 	.byte	0x1f
	.zero		1


	//   ....[100]....
        /*075c*/ 	.word	0x00005d40
        /*0760*/ 	.word	0x000000ff
        /*0764*/ 	.word	0x000000e8
        /*0768*/ 	.short	0x010b
        /*076a*/ 	.byte	0x1f
	.zero		1


	//   ....[101]....
        /*076c*/ 	.word	0x00005d50
        /*0770*/ 	.word	0x000000ff
        /*0774*/ 	.word	0x00000000
        /*0778*/ 	.short	0x0101
        /*077a*/ 	.byte	0x3d
	.zero		1


	//   ....[102]....
        /*077c*/ 	.word	0x00005d90
        /*0780*/ 	.word	0x000000ff
        /*0784*/ 	.word	0x000000f0
        /*0788*/ 	.short	0x010a
        /*078a*/ 	.byte	0x1f
	.zero		1


	//   ....[103]....
        /*078c*/ 	.word	0x00005db0
        /*0790*/ 	.word	0x000000ff
        /*0794*/ 	.word	0x000000f8
        /*0798*/ 	.short	0x010a
        /*079a*/ 	.byte	0x1f
	.zero		1


	//   ....[104]....
        /*079c*/ 	.word	0x00005dd0
        /*07a0*/ 	.word	0x000000ff
        /*07a4*/ 	.word	0x00000100
        /*07a8*/ 	.short	0x010a
        /*07aa*/ 	.byte	0x1f
	.zero		1


	//   ....[105]....
        /*07ac*/ 	.word	0x00005e10
        /*07b0*/ 	.word	0x00000000
        /*07b4*/ 	.word	0x00000108
        /*07b8*/ 	.short	0x010a
        /*07ba*/ 	.byte	0xff
	.zero		1


	//   ....[106]....
        /*07bc*/ 	.word	0x000061a0
        /*07c0*/ 	.word	0x000000ff
        /*07c4*/ 	.word	0x00000120
        /*07c8*/ 	.short	0x010a
        /*07ca*/ 	.byte	0x2c
	.zero		1


	//   ....[107]....
        /*07cc*/ 	.word	0x00006270
        /*07d0*/ 	.word	0x000000ff
        /*07d4*/ 	.word	0x00000000
        /*07d8*/ 	.short	0x0101
        /*07da*/ 	.byte	0x04
	.zero		1


	//   ....[108]....
        /*07dc*/ 	.word	0x00006e90
        /*07e0*/ 	.word	0x000000ff
        /*07e4*/ 	.word	0x000000d0
        /*07e8*/ 	.short	0x010a
        /*07ea*/ 	.byte	0x2c
	.zero		1


	//   ....[109]....
        /*07ec*/ 	.word	0x00006f80
        /*07f0*/ 	.word	0x0000003f
        /*07f4*/ 	.word	0x00000130
        /*07f8*/ 	.short	0x010a
        /*07fa*/ 	.byte	0xff
	.zero		1


	//   ....[110]....
        /*07fc*/ 	.word	0x000070f0
        /*0800*/ 	.word	0x000000ff
        /*0804*/ 	.word	0x000000d0
        /*0808*/ 	.short	0x010a
        /*080a*/ 	.byte	0x2c
	.zero		1


	//   ....[111]....
        /*080c*/ 	.word	0x000071c0
        /*0810*/ 	.word	0x0000003f
        /*0814*/ 	.word	0x00000130
        /*0818*/ 	.short	0x010a
        /*081a*/ 	.byte	0xff
	.zero		1


	//   ....[112]....
        /*081c*/ 	.word	0x000079b0
        /*0820*/ 	.word	0x00000000
        /*0824*/ 	.word	0x00000000
        /*0828*/ 	.short	0x0101
        /*082a*/ 	.byte	0xff
	.zero		1


	//   ....[113]....
        /*082c*/ 	.word	0x000079c0
        /*0830*/ 	.word	0x00000004
        /*0834*/ 	.word	0x000000d0
        /*0838*/ 	.short	0x010a
        /*083a*/ 	.byte	0xff
	.zero		1


	//   ....[114]....
        /*083c*/ 	.word	0x00007a80
        /*0840*/ 	.word	0x00000004
        /*0844*/ 	.word	0x000000d0
        /*0848*/ 	.short	0x010a
        /*084a*/ 	.byte	0xff
	.zero		1


	//   ....[115]....
        /*084c*/ 	.word	0x00008280
        /*0850*/ 	.word	0x00000000
        /*0854*/ 	.word	0x00000000
        /*0858*/ 	.short	0x0101
        /*085a*/ 	.byte	0xff
	.zero		1


	//   ....[116]....
        /*085c*/ 	.word	0x000082a0
        /*0860*/ 	.word	0x00000002
        /*0864*/ 	.word	0x000000d0
        /*0868*/ 	.short	0x010a
        /*086a*/ 	.byte	0xff
	.zero		1


	//   ....[117]....
        /*086c*/ 	.word	0x00008350
        /*0870*/ 	.word	0x00000002
        /*0874*/ 	.word	0x000000d0
        /*0878*/ 	.short	0x010a
        /*087a*/ 	.byte	0xff
	.zero		1


	//   ....[118]....
        /*087c*/ 	.word	0x00008b40
        /*0880*/ 	.word	0x00000000
        /*0884*/ 	.word	0x00000000
        /*0888*/ 	.short	0x0101
        /*088a*/ 	.byte	0xff
	.zero		1


	//   ....[119]....
        /*088c*/ 	.word	0x00008b60
        /*0890*/ 	.word	0x00000003
        /*0894*/ 	.word	0x000000d0
        /*0898*/ 	.short	0x010a
        /*089a*/ 	.byte	0xff
	.zero		1


	//   ....[120]....
        /*089c*/ 	.word	0x00008c10
        /*08a0*/ 	.word	0x00000003
        /*08a4*/ 	.word	0x000000d0
        /*08a8*/ 	.short	0x010a
        /*08aa*/ 	.byte	0xff
	.zero		1


	//   ....[121]....
        /*08ac*/ 	.word	0x00008f20
        /*08b0*/ 	.word	0x0000003f
        /*08b4*/ 	.word	0x00000000
        /*08b8*/ 	.short	0x0101
        /*08ba*/ 	.byte	0xff
	.zero		1


	//   ....[122]....
        /*08bc*/ 	.word	0x00009450
        /*08c0*/ 	.word	0x00000000
        /*08c4*/ 	.word	0x00000000
        /*08c8*/ 	.short	0x0101
        /*08ca*/ 	.byte	0xff
	.zero		1


	//   ....[123]....
        /*08cc*/ 	.word	0x000096d0
        /*08d0*/ 	.word	0x000000ff
        /*08d4*/ 	.word	0x00000000
        /*08d8*/ 	.short	0x0101
        /*08da*/ 	.byte	0x04
	.zero		1


	//   ....[124]....
        /*08dc*/ 	.word	0x00009700
        /*08e0*/ 	.word	0x00000000
        /*08e4*/ 	.word	0x00000068
        /*08e8*/ 	.short	0x010a
        /*08ea*/ 	.byte	0xff
	.zero		1


	//   ....[125]....
        /*08ec*/ 	.word	0x00009760
        /*08f0*/ 	.word	0x00000000
        /*08f4*/ 	.word	0x00000068
        /*08f8*/ 	.short	0x010a
        /*08fa*/ 	.byte	0xff
	.zero		1


	//   ....[126]....
        /*08fc*/ 	.word	0x000097c0
        /*0900*/ 	.word	0x00000000
        /*0904*/ 	.word	0x00000120
        /*0908*/ 	.short	0x010a
        /*090a*/ 	.byte	0xff
	.zero		1


	//   ....[127]....
        /*090c*/ 	.word	0x00009820
        /*0910*/ 	.word	0x00000000
        /*0914*/ 	.word	0x00000000
        /*0918*/ 	.short	0x010a
        /*091a*/ 	.byte	0xff
	.zero		1


	//   ....[128]....
        /*091c*/ 	.word	0x00009880
        /*0920*/ 	.word	0x00000000
        /*0924*/ 	.word	0x00000000
        /*0928*/ 	.short	0x010a
        /*092a*/ 	.byte	0xff
	.zero		1


	//   ....[129]....
        /*092c*/ 	.word	0x000098e0
        /*0930*/ 	.word	0x00000000
        /*0934*/ 	.word	0x00000000
        /*0938*/ 	.short	0x010a
        /*093a*/ 	.byte	0xff
	.zero		1


	//   ....[130]....
        /*093c*/ 	.word	0x00009940
        /*0940*/ 	.word	0x00000000
        /*0944*/ 	.word	0x00000000
        /*0948*/ 	.short	0x010a
        /*094a*/ 	.byte	0xff
	.zero		1


	//   ....[131]....
        /*094c*/ 	.word	0x000099a0
        /*0950*/ 	.word	0x00000000
        /*0954*/ 	.word	0x00000000
        /*0958*/ 	.short	0x010a
        /*095a*/ 	.byte	0xff
	.zero		1


	//   ....[132]....
        /*095c*/ 	.word	0x00009a00
        /*0960*/ 	.word	0x00000000
        /*0964*/ 	.word	0x00000000
        /*0968*/ 	.short	0x010a
        /*096a*/ 	.byte	0xff
	.zero		1


	//   ....[133]....
        /*096c*/ 	.word	0x00009a60
        /*0970*/ 	.word	0x00000000
        /*0974*/ 	.word	0x00000000
        /*0978*/ 	.short	0x010a
        /*097a*/ 	.byte	0xff
	.zero		1


	//   ....[134]....
        /*097c*/ 	.word	0x00009ac0
        /*0980*/ 	.word	0x00000000
        /*0984*/ 	.word	0x00000000
        /*0988*/ 	.short	0x010a
        /*098a*/ 	.byte	0xff
	.zero		1


	//   ....[135]....
        /*098c*/ 	.word	0x00009b20
        /*0990*/ 	.word	0x00000000
        /*0994*/ 	.word	0x00000000
        /*0998*/ 	.short	0x010a
        /*099a*/ 	.byte	0xff
	.zero		1


	//   ....[136]....
        /*099c*/ 	.word	0x00009b80
        /*09a0*/ 	.word	0x00000000
        /*09a4*/ 	.word	0x00000000
        /*09a8*/ 	.short	0x010a
        /*09aa*/ 	.byte	0xff
	.zero		1


	//   ....[137]....
        /*09ac*/ 	.word	0x00009be0
        /*09b0*/ 	.word	0x00000000
        /*09b4*/ 	.word	0x00000000
        /*09b8*/ 	.short	0x010a
        /*09ba*/ 	.byte	0xff
	.zero		1


	//   ....[138]....
        /*09bc*/ 	.word	0x00009c40
        /*09c0*/ 	.word	0x00000000
        /*09c4*/ 	.word	0x00000000
        /*09c8*/ 	.short	0x010a
        /*09ca*/ 	.byte	0xff
	.zero		1


	//   ....[139]....
        /*09cc*/ 	.word	0x00009ca0
        /*09d0*/ 	.word	0x00000004
        /*09d4*/ 	.word	0x00000128
        /*09d8*/ 	.short	0x010a
        /*09da*/ 	.byte	0xff
	.zero		1


	//   ....[140]....
        /*09dc*/ 	.word	0x00009d00
        /*09e0*/ 	.word	0x00000004
        /*09e4*/ 	.word	0x00000120
        /*09e8*/ 	.short	0x010a
        /*09ea*/ 	.byte	0xff
	.zero		1


	//   ....[141]....
        /*09ec*/ 	.word	0x00009d60
        /*09f0*/ 	.word	0x00000005
        /*09f4*/ 	.word	0x00000008
        /*09f8*/ 	.short	0x010a
        /*09fa*/ 	.byte	0xff
	.zero		1


	//   ....[142]....
        /*09fc*/ 	.word	0x00009e40
        /*0a00*/ 	.word	0x00000003
        /*0a04*/ 	.word	0x00000008
        /*0a08*/ 	.short	0x010a
        /*0a0a*/ 	.byte	0xff
	.zero		1


	//   ....[143]....
        /*0a0c*/ 	.word	0x00009ea0
        /*0a10*/ 	.word	0x00000004
        /*0a14*/ 	.word	0x00000120
        /*0a18*/ 	.short	0x010a
        /*0a1a*/ 	.byte	0xff
	.zero		1


	//   ....[144]....
        /*0a1c*/ 	.word	0x00009f00
        /*0a20*/ 	.word	0x00000004
        /*0a24*/ 	.word	0x00000140
        /*0a28*/ 	.short	0x010a
        /*0a2a*/ 	.byte	0xff
	.zero		1


	//   ....[145]....
        /*0a2c*/ 	.word	0x00009f60
        /*0a30*/ 	.word	0x00000004
        /*0a34*/ 	.word	0x00000000
        /*0a38*/ 	.short	0x010a
        /*0a3a*/ 	.byte	0xff
	.zero		1


	//   ....[146]....
        /*0a3c*/ 	.word	0x00009fc0
        /*0a40*/ 	.word	0x00000000
        /*0a44*/ 	.word	0x00000000
        /*0a48*/ 	.short	0x010a
        /*0a4a*/ 	.byte	0xff
	.zero		1


	//   ....[147]....
        /*0a4c*/ 	.word	0x0000a020
        /*0a50*/ 	.word	0x00000000
        /*0a54*/ 	.word	0x00000150
        /*0a58*/ 	.short	0x010a
        /*0a5a*/ 	.byte	0xff
	.zero		1


	//   ....[148]....
        /*0a5c*/ 	.word	0x0000a080
        /*0a60*/ 	.word	0x00000002
        /*0a64*/ 	.word	0x00000120
        /*0a68*/ 	.short	0x010a
        /*0a6a*/ 	.byte	0xff
	.zero		1


	//   ....[149]....
        /*0a6c*/ 	.word	0x0000a0e0
        /*0a70*/ 	.word	0x00000002
        /*0a74*/ 	.word	0x00000118
        /*0a78*/ 	.short	0x010a
        /*0a7a*/ 	.byte	0xff
	.zero		1


	//   ....[150]....
        /*0a7c*/ 	.word	0x0000a140
        /*0a80*/ 	.word	0x00000002
        /*0a84*/ 	.word	0x000000f0
        /*0a88*/ 	.short	0x010a
        /*0a8a*/ 	.byte	0xff
	.zero		1


	//   ....[151]....
        /*0a8c*/ 	.word	0x0000a1a0
        /*0a90*/ 	.word	0x00000002
        /*0a94*/ 	.word	0x000000f8
        /*0a98*/ 	.short	0x010a
        /*0a9a*/ 	.byte	0xff
	.zero		1


	//   ....[152]....
        /*0a9c*/ 	.word	0x0000a200
        /*0aa0*/ 	.word	0x00000002
        /*0aa4*/ 	.word	0x00000100
        /*0aa8*/ 	.short	0x010a
        /*0aaa*/ 	.byte	0xff
	.zero		1


	//   ....[153]....
        /*0aac*/ 	.word	0x0000a260
        /*0ab0*/ 	.word	0x00000002
        /*0ab4*/ 	.word	0x00000108
        /*0ab8*/ 	.short	0x010a
        /*0aba*/ 	.byte	0xff
	.zero		1


	//   ....[154]....
        /*0abc*/ 	.word	0x0000a2c0
        /*0ac0*/ 	.word	0x00000000
        /*0ac4*/ 	.word	0x000000f0
        /*0ac8*/ 	.short	0x010a
        /*0aca*/ 	.byte	0xff
	.zero		1


	//   ....[155]....
        /*0acc*/ 	.word	0x0000a320
        /*0ad0*/ 	.word	0x00000000
        /*0ad4*/ 	.word	0x000000f8
        /*0ad8*/ 	.short	0x010a
        /*0ada*/ 	.byte	0xff
	.zero		1


	//   ....[156]....
        /*0adc*/ 	.word	0x0000a380
        /*0ae0*/ 	.word	0x00000000
        /*0ae4*/ 	.word	0x00000100
        /*0ae8*/ 	.short	0x010a
        /*0aea*/ 	.byte	0xff
	.zero		1


	//   ....[157]....
        /*0aec*/ 	.word	0x0000a3e0
        /*0af0*/ 	.word	0x00000000
        /*0af4*/ 	.word	0x00000120
        /*0af8*/ 	.short	0x010a
        /*0afa*/ 	.byte	0xff
	.zero		1


	//   ....[158]....
        /*0afc*/ 	.word	0x0000a440
        /*0b00*/ 	.word	0x00000002
        /*0b04*/ 	.word	0x000000d0
        /*0b08*/ 	.short	0x010a
        /*0b0a*/ 	.byte	0xff
	.zero		1


	//   ....[159]....
        /*0b0c*/ 	.word	0x0000a490
        /*0b10*/ 	.word	0x0000003f
        /*0b14*/ 	.word	0x00000130
        /*0b18*/ 	.short	0x010a
        /*0b1a*/ 	.byte	0xff
	.zero		1


	//   ....[160]....
        /*0b1c*/ 	.word	0x0000a4e0
        /*0b20*/ 	.word	0x00000004
        /*0b24*/ 	.word	0x000000d0
        /*0b28*/ 	.short	0x010a
        /*0b2a*/ 	.byte	0xff
	.zero		1


	//   ....[161]....
        /*0b2c*/ 	.word	0x0000a530
        /*0b30*/ 	.word	0x00000002
        /*0b34*/ 	.word	0x000000d0
        /*0b38*/ 	.short	0x010a
        /*0b3a*/ 	.byte	0xff
	.zero		1


	//   ....[162]....
        /*0b3c*/ 	.word	0x0000a580
        /*0b40*/ 	.word	0x00000003
        /*0b44*/ 	.word	0x000000d0
        /*0b48*/ 	.short	0x010a
        /*0b4a*/ 	.byte	0xff
	.zero		1


	//----- nvinfo : EIATTR_NUM_MBARRIERS
	.align		4
.L_47:
        /*0b4c*/ 	.byte	0x03, 0x38
        /*0b4e*/ 	.short	0x002b


	//----- nvinfo : EIATTR_EXIT_INSTR_OFFSETS
	.align		4
        /*0b50*/ 	.byte	0x04, 0x1c
        /*0b52*/ 	.short	(.L_49 - .L_48)


	//   ....[0]....
.L_48:
        /*0b54*/ 	.word	0x000033d0


	//   ....[1]....
        /*0b58*/ 	.word	0x00003680


	//   ....[2]....
        /*0b5c*/ 	.word	0x000036e0


	//   ....[3]....
        /*0b60*/ 	.word	0x00004980


	//   ....[4]....
        /*0b64*/ 	.word	0x00005e40


	//   ....[5]....
        /*0b68*/ 	.word	0x00005e80


	//   ....[6]....
        /*0b6c*/ 	.word	0x000095b0


	//   ....[7]....
        /*0b70*/ 	.word	0x00009630


	//   ....[8]....
        /*0b74*/ 	.word	0x00009660


	//   ....[9]....
        /*0b78*/ 	.word	0x000096e0


	//----- nvinfo : EIATTR_MAX_THREADS
	.align		4
.L_49:
        /*0b7c*/ 	.byte	0x04, 0x05
        /*0b7e*/ 	.short	(.L_51 - .L_50)
.L_50:
        /*0b80*/ 	.word	0x00000100
        /*0b84*/ 	.word	0x00000001
        /*0b88*/ 	.word	0x00000001


	//----- nvinfo : EIATTR_CRS_STACK_SIZE
	.align		4
.L_51:
        /*0b8c*/ 	.byte	0x04, 0x1e
        /*0b8e*/ 	.short	(.L_53 - .L_52)
.L_52:
        /*0b90*/ 	.word	0x00000000


	//----- nvinfo : EIATTR_CBANK_PARAM_SIZE
	.align		4
.L_53:
        /*0b94*/ 	.byte	0x03, 0x19
        /*0b96*/ 	.short	0x0800


	//----- nvinfo : EIATTR_PARAM_CBANK
	.align		4
        /*0b98*/ 	.byte	0x04, 0x0a
        /*0b9a*/ 	.short	(.L_55 - .L_54)
	.align		4
.L_54:
        /*0b9c*/ 	.word	index@(.nv.constant0._ZN7cutlass13device_kernelINS_4conv6kernel13ConvUniversalINS1_16ConvProblemShapeILNS1_8OperatorE1ELi2EEENS1_10collective14CollectiveConvINS1_47MainloopSm100TmaUmmaWarpSpecializedImplicitGemmILS5_1ELi13ELi2ELi1ELi2EN4cute5tupleIJNSA_1CILi2EEENSC_ILi1EEESE_EEEEENSB_IJNSC_ILi128EEESH_NSB_IJNSC_ILi64EEEEEEEEENS_10bfloat16_tESL_NSA_8TiledMMAINSA_8MMA_AtomIJNSA_26SM100_MMA_F16BF16_2x1SM_SSISL_SL_fLi128ELi128ELNSA_4UMMA5MajorE0ELSQ_1ELNSP_7ScaleInE0ELSR_0EEEEEENSA_6LayoutINSB_IJSE_SE_SE_EEENSB_IJNSC_ILi0EEESW_SW_EEEEENSB_IJNSA_10UnderscoreESZ_SZ_EEEEENS7_6detail27Sm100ImplicitGemmTileTraitsINSA_25SM100_TMA_2SM_LOAD_IM2COLENSA_14ComposedLayoutINSA_7SwizzleILi3ELi4ELi3EEENSA_18smem_ptr_flag_bitsILi16EEENSU_INSB_IJNSC_ILi8EEESI_EEENSB_IJSI_SE_EEEEEEEvEENS13_INSA_18SM100_TMA_2SM_LOADENS15_IS17_S19_NSU_INSB_IJSI_S1A_EEENSB_IJSE_SI_EEEEEEEvEEEENS_8epilogue10collective18CollectiveEpilogueINS1N_23Sm100TmaWarpSpecializedILi4ELi2ELi16ELb1ELb0EEEJNSB_IJSI_SH_SJ_EEENSB_IJNSU_ISI_SE_EENSU_INSB_IJNSC_ILi16EEESD_EEES1I_EEEEESL_NSB_IJNSB_IJlllEEESE_SW_EEESL_S1Z_NS1N_6fusion15FusionCallbacksIS1R_NS20_17LinearCombinationISL_fSL_fLNS_15FloatRoundStyleE2EEES1S_S1X_JEEENSA_5SM1004TMEM4LOAD26SM100_TMEM_LOAD_32dp32b16xENSA_20SM90_TMA_LOAD_IM2COLENS15_INS16_ILi1ELi4ELi3EEES19_NSU_INSB_IJS1A_S1U_EEENSB_IJS1U_SE_EEEEEEENSA_39AutoVectorizingCopyWithAssumedAlignmentILi128EEENSA_21SM90_TMA_STORE_IM2COLES2F_S2H_S2H_EEEvvEEEEvNT_6ParamsE)
        /*0ba0*/ 	.short	0x0380
        /*0ba2*/ 	.short	0x0800


	//----- nvinfo : EIATTR_SW_WAR
	.align		4
.L_55:
        /*0ba4*/ 	.byte	0x04, 0x36
        /*0ba6*/ 	.short	(.L_57 - .L_56)
.L_56:
        /*0ba8*/ 	.word	0x00000008
.L_57:


//--------------------- .nv.callgraph             --------------------------
	.section	.nv.callgraph,"",@"SHT_CUDA_CALLGRAPH"
	.align	4
	.sectionentsize	8
	.align		4
        /*0000*/ 	.word	0x00000000
	.align		4
        /*0004*/ 	.word	0xffffffff
	.align		4
        /*0008*/ 	.word	index@(_ZN7cutlass13device_kernelINS_4conv6kernel13ConvUniversalINS1_16ConvProblemShapeILNS1_8OperatorE1ELi2EEENS1_10collective14CollectiveConvINS1_47MainloopSm100TmaUmmaWarpSpecializedImplicitGemmILS5_1ELi13ELi2ELi1ELi2EN4cute5tupleIJNSA_1CILi2EEENSC_ILi1EEESE_EEEEENSB_IJNSC_ILi128EEESH_NSB_IJNSC_ILi64EEEEEEEEENS_10bfloat16_tESL_NSA_8TiledMMAINSA_8MMA_AtomIJNSA_26SM100_MMA_F16BF16_2x1SM_SSISL_SL_fLi128ELi128ELNSA_4UMMA5MajorE0ELSQ_1ELNSP_7ScaleInE0ELSR_0EEEEEENSA_6LayoutINSB_IJSE_SE_SE_EEENSB_IJNSC_ILi0EEESW_SW_EEEEENSB_IJNSA_10UnderscoreESZ_SZ_EEEEENS7_6detail27Sm100ImplicitGemmTileTraitsINSA_25SM100_TMA_2SM_LOAD_IM2COLENSA_14ComposedLayoutINSA_7SwizzleILi3ELi4ELi3EEENSA_18smem_ptr_flag_bitsILi16EEENSU_INSB_IJNSC_ILi8EEESI_EEENSB_IJSI_SE_EEEEEEEvEENS13_INSA_18SM100_TMA_2SM_LOADENS15_IS17_S19_NSU_INSB_IJSI_S1A_EEENSB_IJSE_SI_EEEEEEEvEEEENS_8epilogue10collective18CollectiveEpilogueINS1N_23Sm100TmaWarpSpecializedILi4ELi2ELi16ELb1ELb0EEEJNSB_IJSI_SH_SJ_EEENSB_IJNSU_ISI_SE_EENSU_INSB_IJNSC_ILi16EEESD_EEES1I_EEEEESL_NSB_IJNSB_IJlllEEESE_SW_EEESL_S1Z_NS1N_6fusion15FusionCallbacksIS1R_NS20_17LinearCombinationISL_fSL_fLNS_15FloatRoundStyleE2EEES1S_S1X_JEEENSA_5SM1004TMEM4LOAD26SM100_TMEM_LOAD_32dp32b16xENSA_20SM90_TMA_LOAD_IM2COLENS15_INS16_ILi1ELi4ELi3EEES19_NSU_INSB_IJS1A_S1U_EEENSB_IJS1U_SE_EEEEEEENSA_39AutoVectorizingCopyWithAssumedAlignmentILi128EEENSA_21SM90_TMA_STORE_IM2COLES2F_S2H_S2H_EEEvvEEEEvNT_6ParamsE)
	.align		4
        /*000c*/ 	.word	index@(__assertfail)
	.align		4
        /*0010*/ 	.word	0x00000000
	.align		4
        /*0014*/ 	.word	0xfffffffe
	.align		4
        /*0018*/ 	.word	0x00000000
	.align		4
        /*001c*/ 	.word	0xfffffffd
	.align		4
        /*0020*/ 	.word	0x00000000
	.align		4
        /*0024*/ 	.word	0xfffffffc


//--------------------- .nv.constant4             --------------------------
	.section	.nv.constant4,"a",@progbits
	.align	8
	.align		8
.nv.constant4:
        /*0000*/ 	.dword	__assertfail
	.align		8
        /*0008*/ 	.dword	__unnamed_1
	.align		8
        /*0010*/ 	.dword	__unnamed_2
	.align		8
        /*0018*/ 	.dword	_ZN39_INTERNAL_3a389169_4_k_cu_64c92f0e_42314cuda3std3__45__cpo5beginE
	.align		8
        /*0020*/ 	.dword	_ZN39_INTERNAL_3a389169_4_k_cu_64c92f0e_42314cuda3std3__45__cpo3endE
	.align		8
        /*0028*/ 	.dword	_ZN39_INTERNAL_3a389169_4_k_cu_64c92f0e_42314cuda3std3__45__cpo6cbeginE
	.align		8
        /*0030*/ 	.dword	_ZN39_INTERNAL_3a389169_4_k_cu_64c92f0e_42314cuda3std3__45__cpo4cendE
	.align		8
        /*0038*/ 	.dword	_ZN39_INTERNAL_3a389169_4_k_cu_64c92f0e_42314cuda3std3__441_GLOBAL__N__3a389169_4_k_cu_64c92f0e_42316ignoreE
	.align		8
        /*0040*/ 	.dword	_ZN39_INTERNAL_3a389169_4_k_cu_64c92f0e_42314cuda3std3__419piecewise_constructE
	.align		8
        /*0048*/ 	.dword	_ZN39_INTERNAL_3a389169_4_k_cu_64c92f0e_42314cuda3std3__48in_placeE
	.align		8
        /*0050*/ 	.dword	_ZN39_INTERNAL_3a389169_4_k_cu_64c92f0e_42314cuda3std6ranges3__45__cpo4swapE
	.align		8
        /*0058*/ 	.dword	_ZN39_INTERNAL_3a389169_4_k_cu_64c92f0e_42314cuda3std6ranges3__45__cpo9iter_moveE
	.align		8
        /*0060*/ 	.dword	_ZN39_INTERNAL_3a389169_4_k_cu_64c92f0e_42314cute7productE
	.align		8
        /*0068*/ 	.dword	_ZN39_INTERNAL_3a389169_4_k_cu_64c92f0e_42314cute1_E
	.align		8
        /*0070*/ 	.dword	$str$27
	.align		8
        /*0078*/ 	.dword	$str$28
	.align		8
        /*0080*/ 	.dword	$str$29
	.align		8
        /*0088*/ 	.dword	$str$30


//--------------------- .text._ZN7cutlass13device_kernelINS_4conv6kernel13ConvUniversalINS1_16ConvProblemShapeILNS1_8OperatorE1ELi2EEENS1_10collective14CollectiveConvINS1_47MainloopSm100TmaUmmaWarpSpecializedImplicitGemmILS5_1ELi13ELi2ELi1ELi2EN4cute5tupleIJNSA_1CILi2EEENSC_ILi1EEESE_EEEEENSB_IJNSC_ILi128EEESH_NSB_IJNSC_ILi64EEEEEEEEENS_10bfloat16_tESL_NSA_8TiledMMAINSA_8MMA_AtomIJNSA_26SM100_MMA_F16BF16_2x1SM_SSISL_SL_fLi128ELi128ELNSA_4UMMA5MajorE0ELSQ_1ELNSP_7ScaleInE0ELSR_0EEEEEENSA_6LayoutINSB_IJSE_SE_SE_EEENSB_IJNSC_ILi0EEESW_SW_EEEEENSB_IJNSA_10UnderscoreESZ_SZ_EEEEENS7_6detail27Sm100ImplicitGemmTileTraitsINSA_25SM100_TMA_2SM_LOAD_IM2COLENSA_14ComposedLayoutINSA_7SwizzleILi3ELi4ELi3EEENSA_18smem_ptr_flag_bitsILi16EEENSU_INSB_IJNSC_ILi8EEESI_EEENSB_IJSI_SE_EEEEEEEvEENS13_INSA_18SM100_TMA_2SM_LOADENS15_IS17_S19_NSU_INSB_IJSI_S1A_EEENSB_IJSE_SI_EEEEEEEvEEEENS_8epilogue10collective18CollectiveEpilogueINS1N_23Sm100TmaWarpSpecializedILi4ELi2ELi16ELb1ELb0EEEJNSB_IJSI_SH_SJ_EEENSB_IJNSU_ISI_SE_EENSU_INSB_IJNSC_ILi16EEESD_EEES1I_EEEEESL_NSB_IJNSB_IJlllEEESE_SW_EEESL_S1Z_NS1N_6fusion15FusionCallbacksIS1R_NS20_17LinearCombinationISL_fSL_fLNS_15FloatRoundStyleE2EEES1S_S1X_JEEENSA_5SM1004TMEM4LOAD26SM100_TMEM_LOAD_32dp32b16xENSA_20SM90_TMA_LOAD_IM2COLENS15_INS16_ILi1ELi4ELi3EEES19_NSU_INSB_IJS1A_S1U_EEENSB_IJS1U_SE_EEEEEEENSA_39AutoVectorizingCopyWithAssumedAlignmentILi128EEENSA_21SM90_TMA_STORE_IM2COLES2F_S2H_S2H_EEEvvEEEEvNT_6ParamsE --------------------------
	.section	.text._ZN7cutlass13device_kernelINS_4conv6kernel13ConvUniversalINS1_16ConvProblemShapeILNS1_8OperatorE1ELi2EEENS1_10collective14CollectiveConvINS1_47MainloopSm100TmaUmmaWarpSpecializedImplicitGemmILS5_1ELi13ELi2ELi1ELi2EN4cute5tupleIJNSA_1CILi2EEENSC_ILi1EEESE_EEEEENSB_IJNSC_ILi128EEESH_NSB_IJNSC_ILi64EEEEEEEEENS_10bfloat16_tESL_NSA_8TiledMMAINSA_8MMA_AtomIJNSA_26SM100_MMA_F16BF16_2x1SM_SSISL_SL_fLi128ELi128ELNSA_4UMMA5MajorE0ELSQ_1ELNSP_7ScaleInE0ELSR_0EEEEEENSA_6LayoutINSB_IJSE_SE_SE_EEENSB_IJNSC_ILi0EEESW_SW_EEEEENSB_IJNSA_10UnderscoreESZ_SZ_EEEEENS7_6detail27Sm100ImplicitGemmTileTraitsINSA_25SM100_TMA_2SM_LOAD_IM2COLENSA_14ComposedLayoutINSA_7SwizzleILi3ELi4ELi3EEENSA_18smem_ptr_flag_bitsILi16EEENSU_INSB_IJNSC_ILi8EEESI_EEENSB_IJSI_SE_EEEEEEEvEENS13_INSA_18SM100_TMA_2SM_LOADENS15_IS17_S19_NSU_INSB_IJSI_S1A_EEENSB_IJSE_SI_EEEEEEEvEEEENS_8epilogue10collective18CollectiveEpilogueINS1N_23Sm100TmaWarpSpecializedILi4ELi2ELi16ELb1ELb0EEEJNSB_IJSI_SH_SJ_EEENSB_IJNSU_ISI_SE_EENSU_INSB_IJNSC_ILi16EEESD_EEES1I_EEEEESL_NSB_IJNSB_IJlllEEESE_SW_EEESL_S1Z_NS1N_6fusion15FusionCallbacksIS1R_NS20_17LinearCombinationISL_fSL_fLNS_15FloatRoundStyleE2EEES1S_S1X_JEEENSA_5SM1004TMEM4LOAD26SM100_TMEM_LOAD_32dp32b16xENSA_20SM90_TMA_LOAD_IM2COLENS15_INS16_ILi1ELi4ELi3EEES19_NSU_INSB_IJS1A_S1U_EEENSB_IJS1U_SE_EEEEEEENSA_39AutoVectorizingCopyWithAssumedAlignmentILi128EEENSA_21SM90_TMA_STORE_IM2COLES2F_S2H_S2H_EEEvvEEEEvNT_6ParamsE,"ax",@progbits
	.align	128
.text._ZN7cutlass13device_kernelINS_4conv6kernel13ConvUniversalINS1_16ConvProblemShapeILNS1_8OperatorE1ELi2EEENS1_10collective14CollectiveConvINS1_47MainloopSm100TmaUmmaWarpSpecializedImplicitGemmILS5_1ELi13ELi2ELi1ELi2EN4cute5tupleIJNSA_1CILi2EEENSC_ILi1EEESE_EEEEENSB_IJNSC_ILi128EEESH_NSB_IJNSC_ILi64EEEEEEEEENS_10bfloat16_tESL_NSA_8TiledMMAINSA_8MMA_AtomIJNSA_26SM100_MMA_F16BF16_2x1SM_SSISL_SL_fLi128ELi128ELNSA_4UMMA5MajorE0ELSQ_1ELNSP_7ScaleInE0ELSR_0EEEEEENSA_6LayoutINSB_IJSE_SE_SE_EEENSB_IJNSC_ILi0EEESW_SW_EEEEENSB_IJNSA_10UnderscoreESZ_SZ_EEEEENS7_6detail27Sm100ImplicitGemmTileTraitsINSA_25SM100_TMA_2SM_LOAD_IM2COLENSA_14ComposedLayoutINSA_7SwizzleILi3ELi4ELi3EEENSA_18smem_ptr_flag_bitsILi16EEENSU_INSB_IJNSC_ILi8EEESI_EEENSB_IJSI_SE_EEEEEEEvEENS13_INSA_18SM100_TMA_2SM_LOADENS15_IS17_S19_NSU_INSB_IJSI_S1A_EEENSB_IJSE_SI_EEEEEEEvEEEENS_8epilogue10collective18CollectiveEpilogueINS1N_23Sm100TmaWarpSpecializedILi4ELi2ELi16ELb1ELb0EEEJNSB_IJSI_SH_SJ_EEENSB_IJNSU_ISI_SE_EENSU_INSB_IJNSC_ILi16EEESD_EEES1I_EEEEESL_NSB_IJNSB_IJlllEEESE_SW_EEESL_S1Z_NS1N_6fusion15FusionCallbacksIS1R_NS20_17LinearCombinationISL_fSL_fLNS_15FloatRoundStyleE2EEES1S_S1X_JEEENSA_5SM1004TMEM4LOAD26SM100_TMEM_LOAD_32dp32b16xENSA_20SM90_TMA_LOAD_IM2COLENS15_INS16_ILi1ELi4ELi3EEES19_NSU_INSB_IJS1A_S1U_EEENSB_IJS1U_SE_EEEEEEENSA_39AutoVectorizingCopyWithAssumedAlignmentILi128EEENSA_21SM90_TMA_STORE_IM2COLES2F_S2H_S2H_EEEvvEEEEvNT_6ParamsE:
        .type           _ZN7cutlass13device_kernelINS_4conv6kernel13ConvUniversalINS1_16ConvProblemShapeILNS1_8OperatorE1ELi2EEENS1_10collective14CollectiveConvINS1_47MainloopSm100TmaUmmaWarpSpecializedImplicitGemmILS5_1ELi13ELi2ELi1ELi2EN4cute5tupleIJNSA_1CILi2EEENSC_ILi1EEESE_EEEEENSB_IJNSC_ILi128EEESH_NSB_IJNSC_ILi64EEEEEEEEENS_10bfloat16_tESL_NSA_8TiledMMAINSA_8MMA_AtomIJNSA_26SM100_MMA_F16BF16_2x1SM_SSISL_SL_fLi128ELi128ELNSA_4UMMA5MajorE0ELSQ_1ELNSP_7ScaleInE0ELSR_0EEEEEENSA_6LayoutINSB_IJSE_SE_SE_EEENSB_IJNSC_ILi0EEESW_SW_EEEEENSB_IJNSA_10UnderscoreESZ_SZ_EEEEENS7_6detail27Sm100ImplicitGemmTileTraitsINSA_25SM100_TMA_2SM_LOAD_IM2COLENSA_14ComposedLayoutINSA_7SwizzleILi3ELi4ELi3EEENSA_18smem_ptr_flag_bitsILi16EEENSU_INSB_IJNSC_ILi8EEESI_EEENSB_IJSI_SE_EEEEEEEvEENS13_INSA_18SM100_TMA_2SM_LOADENS15_IS17_S19_NSU_INSB_IJSI_S1A_EEENSB_IJSE_SI_EEEEEEEvEEEENS_8epilogue10collective18CollectiveEpilogueINS1N_23Sm100TmaWarpSpecializedILi4ELi2ELi16ELb1ELb0EEEJNSB_IJSI_SH_SJ_EEENSB_IJNSU_ISI_SE_EENSU_INSB_IJNSC_ILi16EEESD_EEES1I_EEEEESL_NSB_IJNSB_IJlllEEESE_SW_EEESL_S1Z_NS1N_6fusion15FusionCallbacksIS1R_NS20_17LinearCombinationISL_fSL_fLNS_15FloatRoundStyleE2EEES1S_S1X_JEEENSA_5SM1004TMEM4LOAD26SM100_TMEM_LOAD_32dp32b16xENSA_20SM90_TMA_LOAD_IM2COLENS15_INS16_ILi1ELi4ELi3EEES19_NSU_INSB_IJS1A_S1U_EEENSB_IJS1U_SE_EEEEEEENSA_39AutoVectorizingCopyWithAssumedAlignmentILi128EEENSA_21SM90_TMA_STORE_IM2COLES2F_S2H_S2H_EEEvvEEEEvNT_6ParamsE,@function
        .size           _ZN7cutlass13device_kernelINS_4conv6kernel13ConvUniversalINS1_16ConvProblemShapeILNS1_8OperatorE1ELi2EEENS1_10collective14CollectiveConvINS1_47MainloopSm100TmaUmmaWarpSpecializedImplicitGemmILS5_1ELi13ELi2ELi1ELi2EN4cute5tupleIJNSA_1CILi2EEENSC_ILi1EEESE_EEEEENSB_IJNSC_ILi128EEESH_NSB_IJNSC_ILi64EEEEEEEEENS_10bfloat16_tESL_NSA_8TiledMMAINSA_8MMA_AtomIJNSA_26SM100_MMA_F16BF16_2x1SM_SSISL_SL_fLi128ELi128ELNSA_4UMMA5MajorE0ELSQ_1ELNSP_7ScaleInE0ELSR_0EEEEEENSA_6LayoutINSB_IJSE_SE_SE_EEENSB_IJNSC_ILi0EEESW_SW_EEEEENSB_IJNSA_10UnderscoreESZ_SZ_EEEEENS7_6detail27Sm100ImplicitGemmTileTraitsINSA_25SM100_TMA_2SM_LOAD_IM2COLENSA_14ComposedLayoutINSA_7SwizzleILi3ELi4ELi3EEENSA_18smem_ptr_flag_bitsILi16EEENSU_INSB_IJNSC_ILi8EEESI_EEENSB_IJSI_SE_EEEEEEEvEENS13_INSA_18SM100_TMA_2SM_LOADENS15_IS17_S19_NSU_INSB_IJSI_S1A_EEENSB_IJSE_SI_EEEEEEEvEEEENS_8epilogue10collective18CollectiveEpilogueINS1N_23Sm100TmaWarpSpecializedILi4ELi2ELi16ELb1ELb0EEEJNSB_IJSI_SH_SJ_EEENSB_IJNSU_ISI_SE_EENSU_INSB_IJNSC_ILi16EEESD_EEES1I_EEEEESL_NSB_IJNSB_IJlllEEESE_SW_EEESL_S1Z_NS1N_6fusion15FusionCallbacksIS1R_NS20_17LinearCombinationISL_fSL_fLNS_15FloatRoundStyleE2EEES1S_S1X_JEEENSA_5SM1004TMEM4LOAD26SM100_TMEM_LOAD_32dp32b16xENSA_20SM90_TMA_LOAD_IM2COLENS15_INS16_ILi1ELi4ELi3EEES19_NSU_INSB_IJS1A_S1U_EEENSB_IJS1U_SE_EEEEEEENSA_39AutoVectorizingCopyWithAssumedAlignmentILi128EEENSA_21SM90_TMA_STORE_IM2COLES2F_S2H_S2H_EEEvvEEEEvNT_6ParamsE,(.L_x_215 - _ZN7cutlass13device_kernelINS_4conv6kernel13ConvUniversalINS1_16ConvProblemShapeILNS1_8OperatorE1ELi2EEENS1_10collective14CollectiveConvINS1_47MainloopSm100TmaUmmaWarpSpecializedImplicitGemmILS5_1ELi13ELi2ELi1ELi2EN4cute5tupleIJNSA_1CILi2EEENSC_ILi1EEESE_EEEEENSB_IJNSC_ILi128EEESH_NSB_IJNSC_ILi64EEEEEEEEENS_10bfloat16_tESL_NSA_8TiledMMAINSA_8MMA_AtomIJNSA_26SM100_MMA_F16BF16_2x1SM_SSISL_SL_fLi128ELi128ELNSA_4UMMA5MajorE0ELSQ_1ELNSP_7ScaleInE0ELSR_0EEEEEENSA_6LayoutINSB_IJSE_SE_SE_EEENSB_IJNSC_ILi0EEESW_SW_EEEEENSB_IJNSA_10UnderscoreESZ_SZ_EEEEENS7_6detail27Sm100ImplicitGemmTileTraitsINSA_25SM100_TMA_2SM_LOAD_IM2COLENSA_14ComposedLayoutINSA_7SwizzleILi3ELi4ELi3EEENSA_18smem_ptr_flag_bitsILi16EEENSU_INSB_IJNSC_ILi8EEESI_EEENSB_IJSI_SE_EEEEEEEvEENS13_INSA_18SM100_TMA_2SM_LOADENS15_IS17_S19_NSU_INSB_IJSI_S1A_EEENSB_IJSE_SI_EEEEEEEvEEEENS_8epilogue10collective18CollectiveEpilogueINS1N_23Sm100TmaWarpSpecializedILi4ELi2ELi16ELb1ELb0EEEJNSB_IJSI_SH_SJ_EEENSB_IJNSU_ISI_SE_EENSU_INSB_IJNSC_ILi16EEESD_EEES1I_EEEEESL_NSB_IJNSB_IJlllEEESE_SW_EEESL_S1Z_NS1N_6fusion15FusionCallbacksIS1R_NS20_17LinearCombinationISL_fSL_fLNS_15FloatRoundStyleE2EEES1S_S1X_JEEENSA_5SM1004TMEM4LOAD26SM100_TMEM_LOAD_32dp32b16xENSA_20SM90_TMA_LOAD_IM2COLENS15_INS16_ILi1ELi4ELi3EEES19_NSU_INSB_IJS1A_S1U_EEENSB_IJS1U_SE_EEEEEEENSA_39AutoVectorizingCopyWithAssumedAlignmentILi128EEENSA_21SM90_TMA_STORE_IM2COLES2F_S2H_S2H_EEEvvEEEEvNT_6ParamsE)
        .other          _ZN7cutlass13device_kernelINS_4conv6kernel13ConvUniversalINS1_16ConvProblemShapeILNS1_8OperatorE1ELi2EEENS1_10collective14CollectiveConvINS1_47MainloopSm100TmaUmmaWarpSpecializedImplicitGemmILS5_1ELi13ELi2ELi1ELi2EN4cute5tupleIJNSA_1CILi2EEENSC_ILi1EEESE_EEEEENSB_IJNSC_ILi128EEESH_NSB_IJNSC_ILi64EEEEEEEEENS_10bfloat16_tESL_NSA_8TiledMMAINSA_8MMA_AtomIJNSA_26SM100_MMA_F16BF16_2x1SM_SSISL_SL_fLi128ELi128ELNSA_4UMMA5MajorE0ELSQ_1ELNSP_7ScaleInE0ELSR_0EEEEEENSA_6LayoutINSB_IJSE_SE_SE_EEENSB_IJNSC_ILi0EEESW_SW_EEEEENSB_IJNSA_10UnderscoreESZ_SZ_EEEEENS7_6detail27Sm100ImplicitGemmTileTraitsINSA_25SM100_TMA_2SM_LOAD_IM2COLENSA_14ComposedLayoutINSA_7SwizzleILi3ELi4ELi3EEENSA_18smem_ptr_flag_bitsILi16EEENSU_INSB_IJNSC_ILi8EEESI_EEENSB_IJSI_SE_EEEEEEEvEENS13_INSA_18SM100_TMA_2SM_LOADENS15_IS17_S19_NSU_INSB_IJSI_S1A_EEENSB_IJSE_SI_EEEEEEEvEEEENS_8epilogue10collective18CollectiveEpilogueINS1N_23Sm100TmaWarpSpecializedILi4ELi2ELi16ELb1ELb0EEEJNSB_IJSI_SH_SJ_EEENSB_IJNSU_ISI_SE_EENSU_INSB_IJNSC_ILi16EEESD_EEES1I_EEEEESL_NSB_IJNSB_IJlllEEESE_SW_EEESL_S1Z_NS1N_6fusion15FusionCallbacksIS1R_NS20_17LinearCombinationISL_fSL_fLNS_15FloatRoundStyleE2EEES1S_S1X_JEEENSA_5SM1004TMEM4LOAD26SM100_TMEM_LOAD_32dp32b16xENSA_20SM90_TMA_LOAD_IM2COLENS15_INS16_ILi1ELi4ELi3EEES19_NSU_INSB_IJS1A_S1U_EEENSB_IJS1U_SE_EEEEEEENSA_39AutoVectorizingCopyWithAssumedAlignmentILi128EEENSA_21SM90_TMA_STORE_IM2COLES2F_S2H_S2H_EEEvvEEEEvNT_6ParamsE,@"STO_CUDA_ENTRY STV_DEFAULT"
_ZN7cutlass13device_kernelINS_4conv6kernel13ConvUniversalINS1_16ConvProblemShapeILNS1_8OperatorE1ELi2EEENS1_10collective14CollectiveConvINS1_47MainloopSm100TmaUmmaWarpSpecializedImplicitGemmILS5_1ELi13ELi2ELi1ELi2EN4cute5tupleIJNSA_1CILi2EEENSC_ILi1EEESE_EEEEENSB_IJNSC_ILi128EEESH_NSB_IJNSC_ILi64EEEEEEEEENS_10bfloat16_tESL_NSA_8TiledMMAINSA_8MMA_AtomIJNSA_26SM100_MMA_F16BF16_2x1SM_SSISL_SL_fLi128ELi128ELNSA_4UMMA5MajorE0ELSQ_1ELNSP_7ScaleInE0ELSR_0EEEEEENSA_6LayoutINSB_IJSE_SE_SE_EEENSB_IJNSC_ILi0EEESW_SW_EEEEENSB_IJNSA_10UnderscoreESZ_SZ_EEEEENS7_6detail27Sm100ImplicitGemmTileTraitsINSA_25SM100_TMA_2SM_LOAD_IM2COLENSA_14ComposedLayoutINSA_7SwizzleILi3ELi4ELi3EEENSA_18smem_ptr_flag_bitsILi16EEENSU_INSB_IJNSC_ILi8EEESI_EEENSB_IJSI_SE_EEEEEEEvEENS13_INSA_18SM100_TMA_2SM_LOADENS15_IS17_S19_NSU_INSB_IJSI_S1A_EEENSB_IJSE_SI_EEEEEEEvEEEENS_8epilogue10collective18CollectiveEpilogueINS1N_23Sm100TmaWarpSpecializedILi4ELi2ELi16ELb1ELb0EEEJNSB_IJSI_SH_SJ_EEENSB_IJNSU_ISI_SE_EENSU_INSB_IJNSC_ILi16EEESD_EEES1I_EEEEESL_NSB_IJNSB_IJlllEEESE_SW_EEESL_S1Z_NS1N_6fusion15FusionCallbacksIS1R_NS20_17LinearCombinationISL_fSL_fLNS_15FloatRoundStyleE2EEES1S_S1X_JEEENSA_5SM1004TMEM4LOAD26SM100_TMEM_LOAD_32dp32b16xENSA_20SM90_TMA_LOAD_IM2COLENS15_INS16_ILi1ELi4ELi3EEES19_NSU_INSB_IJS1A_S1U_EEENSB_IJS1U_SE_EEEEEEENSA_39AutoVectorizingCopyWithAssumedAlignmentILi128EEENSA_21SM90_TMA_STORE_IM2COLES2F_S2H_S2H_EEEvvEEEEvNT_6ParamsE:
[----:B------:R-:W1:Y:S01]  /*0000*/  LDC R1, c[0x0][0x37c] ;  /* 0x0000df00ff017b82 */ /* 0x000e620000000800 */
[----:B------:R-:W2:Y:S01]  /*0010*/  S2R R55, SR_TID.X ;  /* 0x0000000000377919 */ /* 0x000ea20000002100 */
[----:B------:R-:W3:Y:S06]  /*0020*/  LDCU.64 UR8, c[0x0][0x890] ;  /* 0x00011200ff0877ac */ /* 0x000eec0008000a00 */
[----:B------:R-:W4:Y:S01]  /*0030*/  S2UR UR4, SR_CgaCtaId ;  /* 0x00000000000479c3 */ /* 0x000f220000008800 */
[----:B-1----:R-:W-:Y:S01]  /*0040*/  VIADD R1, R1, 0xfffffff8 ;  /* 0xfffffff801017836 */ /* 0x002fe20000000000 */
[----:B------:R-:W-:-:S02]  /*0050*/  PRMT R45, RZ, 0x7610, R45 ;  /* 0x00007610ff2d7816 */ /* 0x000fc4000000002d */
[----:B------:R-:W-:Y:S02]  /*0060*/  ELECT P1, URZ, PT ;  /* 0x0000000000ff782f */ /* 0x000fe40003820000 */
[----:B------:R-:W-:Y:S01]  /*0070*/  R2UR UR43, R1 ;  /* 0x00000000012b72ca */ /* 0x000fe200000e0000 */
[----:B---3--:R-:W-:-:S04]  /*0080*/  UISETP.NE.U32.AND UP0, UPT, UR8, URZ, UPT ;  /* 0x000000ff0800728c */ /* 0x008fc8000bf05070 */
[----:B------:R-:W-:Y:S02]  /*0090*/  UISETP.NE.AND.EX UP0, UPT, UR9, URZ, UPT, UP0 ;  /* 0x000000ff0900728c */ /* 0x000fe4000bf05300 */
[----:B----4-:R-:W-:Y:S02]  /*00a0*/  ULOP3.LUT UR38, UR4, 0x1, URZ, 0xc0, !UPT ;  /* 0x0000000104267892 */ /* 0x010fe4000f8ec0ff */
[----:B------:R-:W-:Y:S01]  /*00b0*/  ULOP3.LUT UR37, UR4, 0x1, URZ, 0x3c, !UPT ;  /* 0x0000000104257892 */ /* 0x000fe2000f8e3cff */
[----:B--2---:R-:W-:-:S05]  /*00c0*/  SHF.R.U32.HI R46, RZ, 0x5, R55 ;  /* 0x00000005ff2e7819 */ /* 0x004fca0000011637 */
[----:B------:R-:W1:Y:S02]  /*00d0*/  SHFL.IDX PT, R0, R46, RZ, 0x1f ;  /* 0x00001fff2e007589 */ /* 0x000e6400000e0000 */
[----:B-1----:R-:W-:Y:S01]  /*00e0*/  R2UR UR18, R0 ;  /* 0x00000000001272ca */ /* 0x002fe200000e0000 */
[----:B------:R-:W-:-:S14]  /*00f0*/  BRA.U UP0, `(.L_x_0) ;  /* 0x0000000100307547 */ /* 0x000fdc000b800000 */
[----:B------:R-:W1:Y:S02]  /*0100*/  LDCU.64 UR4, c[0x0][0x888] ;  /* 0x00011100ff0477ac */ /* 0x000e640008000a00 */
[----:B-1----:R-:W-:-:S04]  /*0110*/  UISETP.NE.U32.AND UP0, UPT, UR4, URZ, UPT ;  /* 0x000000ff0400728c */ /* 0x002fc8000bf05070 */
[----:B------:R-:W-:-:S09]  /*0120*/  UISETP.NE.AND.EX UP0, UPT, UR5, URZ, UPT, UP0 ;  /* 0x000000ff0500728c */ /* 0x000fd2000bf05300 */
[----:B------:R-:W-:Y:S05]  /*0130*/  BRA.U !UP0, `(.L_x_1) ;  /* 0x0000000108147547 */ /* 0x000fea000b800000 */
[----:B------:R-:W1:Y:S01]  /*0140*/  LDC.64 R2, c[0x0][0x888] ;  /* 0x00022200ff027b82 */ /* 0x000e620000000a00 */
[----:B------:R-:W1:Y:S02]  /*0150*/  LDCU.64 UR4, c[0x0][0x358] ;  /* 0x00006b00ff0477ac */ /* 0x000e640008000a00 */
[----:B-1----:R1:W5:Y:S01]  /*0160*/  LDG.E R27, desc[UR4][R2.64] ;  /* 0x00000004021b7981 */ /* 0x002362000c1e1900 */
[----:B------:R-:W-:Y:S01]  /*0170*/  HFMA2 R45, -RZ, RZ, 0, 5.9604644775390625e-08 ;  /* 0x00000001ff2d7431 */ /* 0x000fe200000001ff */
[----:B------:R-:W-:Y:S05]  /*0180*/  BRA `(.L_x_0) ;  /* 0x00000000000c7947 */ /* 0x000fea0003800000 */
.L_x_1:
[----:B------:R-:W1:Y:S01]  /*0190*/  LDCU UR4, c[0x0][0x880] ;  /* 0x00011000ff0477ac */ /* 0x000e620008000800 */
[----:B------:R-:W-:Y:S01]  /*01a0*/  HFMA2 R45, -RZ, RZ, 0, 5.9604644775390625e-08 ;  /* 0x00000001ff2d7431 */ /* 0x000fe200000001ff */
[----:B-1----:R-:W-:-:S07]  /*01b0*/  MOV R27, UR4 ;  /* 0x00000004001b7c02 */ /* 0x002fce0008000f00 */
.L_x_0:
[----:B------:R-:W2:Y:S02]  /*01c0*/  LDCU.64 UR4, c[0x0][0x8b0] ;  /* 0x00011600ff0477ac */ /* 0x000ea40008000a00 */
[----:B--2---:R-:W-:-:S04]  /*01d0*/  UISETP.NE.U32.AND UP0, UPT, UR4, URZ, UPT ;  /* 0x000000ff0400728c */ /* 0x004fc8000bf05070 */
[----:B------:R-:W-:-:S09]  /*01e0*/  UISETP.NE.AND.EX UP0, UPT, UR5, URZ, UPT, UP0 ;  /* 0x000000ff0500728c */ /* 0x000fd2000bf05300 */
[----:B------:R-:W-:Y:S05]  /*01f0*/  BRA.U UP0, `(.L_x_2) ;  /* 0x0000000100287547 */ /* 0x000fea000b800000 */
[----:B------:R-:W2:Y:S02]  /*0200*/  LDCU.64 UR4, c[0x0][0x8a8] ;  /* 0x00011500ff0477ac */ /* 0x000ea40008000a00 */
[----:B--2---:R-:W-:-:S04]  /*0210*/  UISETP.NE.U32.AND UP0, UPT, UR4, URZ, UPT ;  /* 0x000000ff0400728c */ /* 0x004fc8000bf05070 */
[----:B------:R-:W-:-:S09]  /*0220*/  UISETP.NE.AND.EX UP0, UPT, UR5, URZ, UPT, UP0 ;  /* 0x000000ff0500728c */ /* 0x000fd2000bf05300 */
[----:B------:R-:W-:Y:S05]  /*0230*/  BRA.U !UP0, `(.L_x_3) ;  /* 0x0000000108107547 */ /* 0x000fea000b800000 */
[----:B------:R-:W2:Y:S01]  /*0240*/  LDC.64 R24, c[0x0][0x8a8] ;  /* 0x00022a00ff187b82 */ /* 0x000ea20000000a00 */
[----:B------:R-:W2:Y:S02]  /*0250*/  LDCU.64 UR4, c[0x0][0x358] ;  /* 0x00006b00ff0477ac */ /* 0x000ea40008000a00 */
[----:B--2---:R2:W5:Y:S01]  /*0260*/  LDG.E R24, desc[UR4][R24.64] ;  /* 0x0000000418187981 */ /* 0x004562000c1e1900 */
[----:B------:R-:W-:Y:S05]  /*0270*/  BRA `(.L_x_2) ;  /* 0x0000000000087947 */ /* 0x000fea0003800000 */
.L_x_3:
[----:B------:R-:W2:Y:S02]  /*0280*/  LDCU UR4, c[0x0][0x8a0] ;  /* 0x00011400ff0477ac */ /* 0x000ea40008000800 */
[----:B--2---:R-:W-:Y:S02]  /*0290*/  MOV R24, UR4 ;  /* 0x0000000400187c02 */ /* 0x004fe40008000f00 */
.L_x_2:
[----:B------:R-:W-:Y:S01]  /*02a0*/  IMAD.U32 R0, RZ, RZ, UR18 ;  /* 0x00000012ff007e24 */ /* 0x000fe2000f8e00ff */
[----:B------:R-:W-:Y:S04]  /*02b0*/  BSSY.RECONVERGENT B0, `(.L_x_4) ;  /* 0x000000c000007945 */ /* 0x000fe80003800200 */
[C---:B------:R-:W-:Y:S02]  /*02c0*/  ISETP.NE.OR P2, PT, R0.reuse, 0x1, !P1 ;  /* 0x000000010000780c */ /* 0x040fe40004f45670 */
[----:B------:R-:W-:-:S11]  /*02d0*/  ISETP.NE.OR P0, PT, R0, 0x3, !P1 ;  /* 0x000000030000780c */ /* 0x000fd60004f05670 */
[----:B------:R-:W-:Y:S05]  /*02e0*/  @P2 BRA `(.L_x_5) ;  /* 0x0000000000202947 */ /* 0x000fea0003800000 */
[----:B------:R-:W3:Y:S02]  /*02f0*/  LDCU.64 UR4, c[0x0][0x348] ;  /* 0x00006900ff0477ac */ /* 0x000ee40008000a00 */
[----:B---3--:R-:W-:Y:S02]  /*0300*/  UIADD3 UR6, UP1, UPT, UR4, 0x80, URZ ;  /* 0x0000008004067890 */ /* 0x008fe4000ff3e0ff */
[----:B------:R-:W-:Y:S02]  /*0310*/  UIADD3 UR4, UP0, UPT, UR4, 0x180, URZ ;  /* 0x0000018004047890 */ /* 0x000fe4000ff1e0ff */
[----:B------:R-:W-:Y:S02]  /*0320*/  UIADD3.X UR7, UPT, UPT, URZ, UR5, URZ, UP1, !UPT ;  /* 0x00000005ff077290 */ /* 0x000fe40008ffe4ff */
[----:B------:R-:W-:-:S07]  /*0330*/  UIADD3.X UR5, UPT, UPT, URZ, UR5, URZ, UP0, !UPT ;  /* 0x00000005ff057290 */ /* 0x000fce00087fe4ff */
[----:B------:R3:W-:Y:S02]  /*0340*/  UTMACCTL.PF [UR6] ;  /* 0x00000000060079b9 */ /* 0x0007e40008040000 */
[----:B------:R3:W-:Y:S02]  /*0350*/  UTMACCTL.PF [UR4] ;  /* 0x00000000040079b9 */ /* 0x0007e40008040000 */
[----:B---3--:R-:W-:Y:S01]  /*0360*/  NOP ;  /* 0x0000000000007918 */ /* 0x008fe20000000000 */
.L_x_5:
[----:B------:R-:W-:Y:S05]  /*0370*/  BSYNC.RECONVERGENT B0 ;  /* 0x0000000000007941 */ /* 0x000fea0003800200 */
.L_x_4:
[----:B------:R-:W-:Y:S04]  /*0380*/  BSSY.RECONVERGENT B0, `(.L_x_6) ;  /* 0x000000a000007945 */ /* 0x000fe80003800200 */
        /* <DEDUP_REMOVED lines=9> */
.L_x_7:
[----:B------:R-:W-:Y:S05]  /*0420*/  BSYNC.RECONVERGENT B0 ;  /* 0x0000000000007941 */ /* 0x000fea0003800200 */
.L_x_6:
[----:B------:R-:W3:Y:S01]  /*0430*/  LDCU.64 UR4, c[0x0][0x888] ;  /* 0x00011100ff0477ac */ /* 0x000ee20008000a00 */
[----:B------:R-:W-:Y:S02]  /*0440*/  UISETP.EQ.U32.AND UP2, UPT, UR8, URZ, UPT ;  /* 0x000000ff0800728c */ /* 0x000fe4000bf42070 */
[----:B------:R-:W-:Y:S02]  /*0450*/  UPLOP3.LUT UP3, UPT, UPT, UPT, UPT, 0x80, 0x8 ;  /* 0x000000000008789c */ /* 0x000fe40003f6f070 */
[----:B---3--:R-:W-:-:S04]  /*0460*/  UISETP.NE.U32.AND UP0, UPT, UR4, URZ, UPT ;  /* 0x000000ff0400728c */ /* 0x008fc8000bf05070 */
[----:B------:R-:W-:-:S04]  /*0470*/  UISETP.NE.AND.EX UP1, UPT, UR5, URZ, UPT, UP0 ;  /* 0x000000ff0500728c */ /* 0x000fc8000bf25300 */
[----:B------:R-:W-:-:S04]  /*0480*/  UISETP.EQ.OR.EX UP4, UPT, UR9, URZ, !UP1, UP2 ;  /* 0x000000ff0900728c */ /* 0x000fc8000cf82720 */
[----:B------:R-:W-:-:S06]  /*0490*/  UP2UR UR4, UPR, URZ, 0x10 ;  /* 0x00000010ff047883 */ /* 0x000fcc0008000000 */
[----:B------:R-:W-:Y:S01]  /*04a0*/  MOV R49, UR4 ;  /* 0x0000000400317c02 */ /* 0x000fe20008000f00 */
[----:B------:R-:W-:Y:S06]  /*04b0*/  BRA.U !UP4, `(.L_x_8) ;  /* 0x000000010c207547 */ /* 0x000fec000b800000 */
[----:B------:R-:W-:Y:S01]  /*04c0*/  UISETP.NE.U32.AND UP2, UPT, UR8, URZ, UPT ;  /* 0x000000ff0800728c */ /* 0x000fe2000bf45070 */
[----:B-----5:R-:W-:Y:S01]  /*04d0*/  FSETP.NEU.AND P0, PT, R27, RZ, PT ;  /* 0x000000ff1b00720b */ /* 0x020fe20003f0d000 */
[----:B------:R-:W-:Y:S02]  /*04e0*/  USEL UR4, URZ, 0xffffffff, UP1 ;  /* 0xffffffffff047887 */ /* 0x000fe40008800000 */
[----:B------:R-:W-:-:S10]  /*04f0*/  UISETP.NE.AND.EX UP2, UPT, UR9, URZ, UPT, UP2 ;  /* 0x000000ff0900728c */ /* 0x000fd4000bf45320 */
[----:B------:R-:W-:Y:S01]  /*0500*/  VOTEU.ANY UP0, P0 ;  /* 0x0000000000ff7886 */ /* 0x000fe20000000100 */
[----:B------:R-:W-:-:S04]  /*0510*/  @!UP2 USEL UR4, URZ, 0xffffffff, UP0 ;  /* 0xffffffffff04a887 */ /* 0x000fc80008000000 */
[----:B------:R-:W-:-:S04]  /*0520*/  ULOP3.LUT UR4, UR4, 0x1, URZ, 0xc0, !UPT ;  /* 0x0000000104047892 */ /* 0x000fc8000f8ec0ff */
[----:B------:R-:W-:-:S11]  /*0530*/  UISETP.NE.U32.AND UP3, UPT, UR4, 0x1, UPT ;  /* 0x000000010400788c */ /* 0x000fd6000bf65070 */
.L_x_8:
[----:B------:R-:W3:Y:S01]  /*0540*/  SHFL.IDX PT, R0, R46, RZ, 0x1f ;  /* 0x00001fff2e007589 */ /* 0x000ee200000e0000 */
[----:B------:R-:W-:Y:S02]  /*0550*/  UISETP.NE.AND UP5, UPT, UR18, 0x2, UPT ;  /* 0x000000021200788c */ /* 0x000fe4000bfa5270 */
[----:B------:R-:W-:Y:S02]  /*0560*/  UISETP.NE.AND UP0, UPT, UR18, 0x2, UPT ;  /* 0x000000021200788c */ /* 0x000fe4000bf05270 */
[----:B------:R-:W-:Y:S02]  /*0570*/  UISETP.NE.OR UP2, UPT, UR38, URZ, UP5 ;  /* 0x000000ff2600728c */ /* 0x000fe4000af45670 */
[----:B------:R-:W-:-:S04]  /*0580*/  USEL UR67, URZ, 0x1, UP0 ;  /* 0x00000001ff437887 */ /* 0x000fc80008000000 */
[----:B------:R-:W-:Y:S02]  /*0590*/  PLOP3.LUT P3, PT, P1, PT, UP2, 0xae, 0xea ;  /* 0x0000000000ea781c */ /* 0x000fe40000f6f52e */
[----:B---3--:R-:W-:-:S13]  /*05a0*/  ISETP.NE.AND P0, PT, R0, RZ, PT ;  /* 0x000000ff0000720c */ /* 0x008fda0003f05270 */
[----:B------:R-:W-:Y:S05]  /*05b0*/  @P0 BRA `(.L_x_9) ;  /* 0x00000000009c0947 */ /* 0x000fea0003800000 */
[----:B------:R-:W-:Y:S01]  /*05c0*/  ELECT P0, URZ, PT ;  /* 0x0000000000ff782f */ /* 0x000fe20003800000 */
[----:B------:R-:W-:-:S12]  /*05d0*/  BSSY.RECONVERGENT B0, `(.L_x_9) ;  /* 0x0000025000007945 */ /* 0x000fd80003800200 */
[----:B------:R-:W-:Y:S05]  /*05e0*/  @!P0 BRA `(.L_x_10) ;  /* 0x00000000008c8947 */ /* 0x000fea0003800000 */
[----:B------:R-:W3:Y:S01]  /*05f0*/  S2UR UR5, SR_CgaCtaId ;  /* 0x00000000000579c3 */ /* 0x000ee20000008800 */
[----:B------:R-:W-:Y:S01]  /*0600*/  UMOV UR4, 0x400 ;  /* 0x0000040000047882 */ /* 0x000fe20000000000 */
[----:B------:R-:W-:Y:S02]  /*0610*/  UMOV UR6, 0x1 ;  /* 0x0000000100067882 */ /* 0x000fe40000000000 */
[----:B------:R-:W-:-:S04]  /*0620*/  UIADD3 UR6, UPT, UPT, -UR6, 0x100000, URZ ;  /* 0x0010000006067890 */ /* 0x000fc8000fffe1ff */
[----:B------:R-:W-:Y:S02]  /*0630*/  USHF.L.U32 UR7, UR6, 0xb, URZ ;  /* 0x0000000b06077899 */ /* 0x000fe400080006ff */
[----:B------:R-:W-:Y:S02]  /*0640*/  USHF.L.U32 UR6, UR6, 0x1, URZ ;  /* 0x0000000106067899 */ /* 0x000fe400080006ff */
[----:B---3--:R-:W-:Y:S01]  /*0650*/  ULEA UR4, UR5, UR4, 0x18 ;  /* 0x0000000405047291 */ /* 0x008fe2000f8ec0ff */
[----:B------:R-:W3:Y:S11]  /*0660*/  FENCE.VIEW.ASYNC.S ;  /* 0x00000000000073c6 */ /* 0x000ef60000000000 */
[----:B---3--:R3:W4:Y:S01]  /*0670*/  SYNCS.EXCH.64 URZ, [UR4], UR6 ;  /* 0x0000000604ff75b2 */ /* 0x0087220008000100 */
[----:B------:R3:W1:Y:S01]  /*0680*/  SYNCS.EXCH.64 URZ, [UR4+0x68], UR6 ;  /* 0x0000680604ff75b2 */ /* 0x0006620008000100 */
        /* <DEDUP_REMOVED lines=23> */
[----:B------:R3:W1:Y:S02]  /*0800*/  SYNCS.EXCH.64 URZ, [UR4+0xc8], UR6 ;  /* 0x0000c80604ff75b2 */ /* 0x0006640008000100 */
[----:B---34-:R-:W-:Y:S01]  /*0810*/  NOP ;  /* 0x0000000000007918 */ /* 0x018fe20000000000 */
.L_x_10:
[----:B------:R-:W-:Y:S05]  /*0820*/  BSYNC.RECONVERGENT B0 ;  /* 0x0000000000007941 */ /* 0x000fea0003800200 */
.L_x_9:
[----:B------:R-:W3:Y:S01]  /*0830*/  SHFL.IDX PT, R0, R46, RZ, 0x1f ;  /* 0x00001fff2e007589 */ /* 0x000ee200000e0000 */
[----:B------:R-:W-:Y:S01]  /*0840*/  NOP ;  /* 0x0000000000007918 */ /* 0x000fe20000000000 */
[----:B---3--:R-:W-:-:S13]  /*0850*/  ISETP.NE.AND P0, PT, R0, 0x1, PT ;  /* 0x000000010000780c */ /* 0x008fda0003f05270 */
[----:B------:R-:W-:Y:S05]  /*0860*/  @P0 BRA `(.L_x_11) ;  /* 0x0000000000580947 */ /* 0x000fea0003800000 */
[----:B------:R-:W3:Y:S01]  /*0870*/  S2UR UR5, SR_CgaCtaId ;  /* 0x00000000000579c3 */ /* 0x000ee20000008800 */
[----:B------:R-:W-:Y:S01]  /*0880*/  UMOV UR4, 0x400 ;  /* 0x0000040000047882 */ /* 0x000fe20000000000 */
[----:B------:R-:W-:Y:S01]  /*0890*/  UMOV UR8, 0x20 ;  /* 0x0000002000087882 */ /* 0x000fe20000000000 */
[----:B------:R-:W-:Y:S01]  /*08a0*/  UMOV UR6, 0x80 ;  /* 0x0000008000067882 */ /* 0x000fe20000000000 */
[----:B------:R-:W-:-:S04]  /*08b0*/  UIADD3 UR8, UPT, UPT, -UR8, 0x100000, URZ ;  /* 0x0010000008087890 */ /* 0x000fc8000fffe1ff */
[----:B------:R-:W-:Y:S02]  /*08c0*/  USHF.L.U32 UR9, UR8, 0xb, URZ ;  /* 0x0000000b08097899 */ /* 0x000fe400080006ff */
[----:B------:R-:W-:Y:S02]  /*08d0*/  USHF.L.U32 UR8, UR8, 0x1, URZ ;  /* 0x0000000108087899 */ /* 0x000fe400080006ff */
[----:B------:R-:W-:-:S04]  /*08e0*/  UIADD3 UR6, UPT, UPT, -UR6, 0x100000, URZ ;  /* 0x0010000006067890 */ /* 0x000fc8000fffe1ff */
[----:B------:R-:W-:Y:S02]  /*08f0*/  USHF.L.U32 UR7, UR6, 0xb, URZ ;  /* 0x0000000b06077899 */ /* 0x000fe400080006ff */
[----:B------:R-:W-:Y:S01]  /*0900*/  USHF.L.U32 UR6, UR6, 0x1, URZ ;  /* 0x0000000106067899 */ /* 0x000fe200080006ff */
[----:B------:R-:W-:Y:S01]  /*0910*/  ELECT P0, URZ, PT ;  /* 0x0000000000ff782f */ /* 0x000fe20003800000 */
[----:B---3--:R-:W-:Y:S01]  /*0920*/  ULEA UR4, UR5, UR4, 0x18 ;  /* 0x0000000405047291 */ /* 0x008fe2000f8ec0ff */
[----:B------:R-:W3:Y:S11]  /*0930*/  FENCE.VIEW.ASYNC.S ;  /* 0x00000000000073c6 */ /* 0x000ef60000000000 */
[----:B---3--:R3:W4:Y:S01]  /*0940*/  SYNCS.EXCH.64 URZ, [UR4+0xd0], UR8 ;  /* 0x0000d00804ff75b2 */ /* 0x0087220008000100 */
[----:B------:R3:W1:Y:S01]  /*0950*/  SYNCS.EXCH.64 URZ, [UR4+0xf0], UR6 ;  /* 0x0000f00604ff75b2 */ /* 0x0006620008000100 */
[----:B------:R3:W1:Y:S01]  /*0960*/  SYNCS.EXCH.64 URZ, [UR4+0xd8], UR8 ;  /* 0x0000d80804ff75b2 */ /* 0x0006620008000100 */
[----:B------:R3:W1:Y:S01]  /*0970*/  SYNCS.EXCH.64 URZ, [UR4+0xf8], UR6 ;  /* 0x0000f80604ff75b2 */ /* 0x0006620008000100 */
[----:B------:R3:W1:Y:S01]  /*0980*/  SYNCS.EXCH.64 URZ, [UR4+0xe0], UR8 ;  /* 0x0000e00804ff75b2 */ /* 0x0006620008000100 */
[----:B------:R3:W1:Y:S01]  /*0990*/  SYNCS.EXCH.64 URZ, [UR4+0x100], UR6 ;  /* 0x0001000604ff75b2 */ /* 0x0006620008000100 */
[----:B------:R3:W1:Y:S01]  /*09a0*/  SYNCS.EXCH.64 URZ, [UR4+0xe8], UR8 ;  /* 0x0000e80804ff75b2 */ /* 0x0006620008000100 */
[----:B------:R3:W1:Y:S01]  /*09b0*/  SYNCS.EXCH.64 URZ, [UR4+0x108], UR6 ;  /* 0x0001080604ff75b2 */ /* 0x0006620008000100 */
[----:B------:R-:W-:Y:S01]  /*09c0*/  NOP ;  /* 0x0000000000007918 */ /* 0x000fe20000000000 */
.L_x_11:
[----:B------:R-:W2:Y:S01]  /*09d0*/  SHFL.IDX PT, R0, R46, RZ, 0x1f ;  /* 0x00001fff2e007589 */ /* 0x000ea200000e0000 */
[----:B------:R-:W-:Y:S01]  /*09e0*/  NOP ;  /* 0x0000000000007918 */ /* 0x000fe20000000000 */
[----:B--2---:R-:W-:-:S13]  /*09f0*/  ISETP.NE.AND P0, PT, R0, 0x3, PT ;  /* 0x000000030000780c */ /* 0x004fda0003f05270 */
[----:B------:R-:W-:Y:S05]  /*0a00*/  @P0 BRA `(.L_x_12) ;  /* 0x0000000000300947 */ /* 0x000fea0003800000 */
[----:B------:R-:W2:Y:S01]  /*0a10*/  S2UR UR5, SR_CgaCtaId ;  /* 0x00000000000579c3 */ /* 0x000ea20000008800 */
[----:B---3--:R-:W-:Y:S01]  /*0a20*/  UMOV UR4, 0x400 ;  /* 0x0000040000047882 */ /* 0x008fe20000000000 */
[----:B------:R-:W-:Y:S01]  /*0a30*/  UMOV UR6, 0x20 ;  /* 0x0000002000067882 */ /* 0x000fe20000000000 */
[----:B------:R-:W-:Y:S01]  /*0a40*/  ELECT P0, URZ, PT ;  /* 0x0000000000ff782f */ /* 0x000fe20003800000 */
[----:B------:R-:W-:-:S04]  /*0a50*/  UIADD3 UR6, UPT, UPT, -UR6, 0x100000, URZ ;  /* 0x0010000006067890 */ /* 0x000fc8000fffe1ff */
[----:B------:R-:W-:Y:S02]  /*0a60*/  USHF.L.U32 UR7, UR6, 0xb, URZ ;  /* 0x0000000b06077899 */ /* 0x000fe400080006ff */
[----:B------:R-:W-:Y:S02]  /*0a70*/  USHF.L.U32 UR6, UR6, 0x1, URZ ;  /* 0x0000000106067899 */ /* 0x000fe400080006ff */
[----:B--2---:R-:W-:Y:S01]  /*0a80*/  ULEA UR4, UR5, UR4, 0x18 ;  /* 0x0000000405047291 */ /* 0x004fe2000f8ec0ff */
[----:B------:R-:W2:Y:S11]  /*0a90*/  FENCE.VIEW.ASYNC.S ;  /* 0x00000000000073c6 */ /* 0x000eb60000000000 */
[----:B--2---:R2:W3:Y:S01]  /*0aa0*/  SYNCS.EXCH.64 URZ, [UR4+0x110], UR6 ;  /* 0x0001100604ff75b2 */ /* 0x0044e20008000100 */
[----:B------:R2:W1:Y:S01]  /*0ab0*/  SYNCS.EXCH.64 URZ, [UR4+0x118], UR6 ;  /* 0x0001180604ff75b2 */ /* 0x0004620008000100 */
[----:B------:R-:W-:Y:S01]  /*0ac0*/  NOP ;  /* 0x0000000000007918 */ /* 0x000fe20000000000 */
.L_x_12:
[----:B------:R-:W4:Y:S01]  /*0ad0*/  SHFL.IDX PT, R0, R46, RZ, 0x1f ;  /* 0x00001fff2e007589 */ /* 0x000f2200000e0000 */
[----:B------:R-:W-:Y:S01]  /*0ae0*/  NOP ;  /* 0x0000000000007918 */ /* 0x000fe20000000000 */
[----:B----4-:R-:W-:-:S13]  /*0af0*/  ISETP.NE.AND P0, PT, R0, 0x4, PT ;  /* 0x000000040000780c */ /* 0x010fda0003f05270 */
[----:B------:R-:W-:Y:S05]  /*0b00*/  @P0 BRA `(.L_x_13) ;  /* 0x0000000000440947 */ /* 0x000fea0003800000 */
[----:B------:R-:W4:Y:S01]  /*0b10*/  S2UR UR5, SR_CgaCtaId ;  /* 0x00000000000579c3 */ /* 0x000f220000008800 */
[----:B--23--:R-:W-:Y:S01]  /*0b20*/  UMOV UR4, 0x1e0 ;  /* 0x000001e000047882 */ /* 0x00cfe20000000000 */
[----:B------:R-:W-:Y:S01]  /*0b30*/  UMOV UR6, 0x400 ;  /* 0x0000040000067882 */ /* 0x000fe20000000000 */
[----:B------:R-:W-:Y:S01]  /*0b40*/  USEL UR4, UR4, 0x1a0, UP3 ;  /* 0x000001a004047887 */ /* 0x000fe20009800000 */
[----:B------:R-:W-:Y:S01]  /*0b50*/  UMOV UR8, 0x1 ;  /* 0x0000000100087882 */ /* 0x000fe20000000000 */
[----:B------:R-:W-:Y:S01]  /*0b60*/  ELECT P0, URZ, PT ;  /* 0x0000000000ff782f */ /* 0x000fe20003800000 */
[----:B------:R-:W-:-:S04]  /*0b70*/  UIADD3 UR8, UPT, UPT, -UR8, 0x100000, URZ ;  /* 0x0010000008087890 */ /* 0x000fc8000fffe1ff */
[----:B------:R-:W-:Y:S02]  /*0b80*/  USHF.L.U32 UR9, UR8, 0xb, URZ ;  /* 0x0000000b08097899 */ /* 0x000fe400080006ff */
[----:B------:R-:W-:Y:S02]  /*0b90*/  USHF.L.U32 UR8, UR8, 0x1, URZ ;  /* 0x0000000108087899 */ /* 0x000fe400080006ff */
[----:B----4-:R-:W-:Y:S02]  /*0ba0*/  ULEA UR6, UR5, UR6, 0x18 ;  /* 0x0000000605067291 */ /* 0x010fe4000f8ec0ff */
[----:B------:R-:W-:-:S04]  /*0bb0*/  UIADD3 UR4, UPT, UPT, -UR4, 0x100000, URZ ;  /* 0x0010000004047890 */ /* 0x000fc8000fffe1ff */
[----:B------:R-:W-:Y:S02]  /*0bc0*/  USHF.L.U32 UR5, UR4, 0xb, URZ ;  /* 0x0000000b04057899 */ /* 0x000fe400080006ff */
[----:B------:R-:W-:Y:S01]  /*0bd0*/  USHF.L.U32 UR4, UR4, 0x1, URZ ;  /* 0x0000000104047899 */ /* 0x000fe200080006ff */
[----:B------:R-:W2:Y:S03]  /*0be0*/  FENCE.VIEW.ASYNC.S ;  /* 0x00000000000073c6 */ /* 0x000ea60000000000 */
[----:B--2---:R4:W2:Y:S08]  /*0bf0*/  SYNCS.EXCH.64 URZ, [UR6+0x120], UR8 ;  /* 0x0001200806ff75b2 */ /* 0x0048b00008000100 */
[----:B------:R4:W3:Y:S02]  /*0c00*/  SYNCS.EXCH.64 URZ, [UR6+0x128], UR4 ;  /* 0x0001280406ff75b2 */ /* 0x0008e40008000100 */
[----:B----4-:R-:W-:Y:S01]  /*0c10*/  NOP ;  /* 0x0000000000007918 */ /* 0x010fe20000000000 */
.L_x_13:
[----:B------:R-:W4:Y:S01]  /*0c20*/  SHFL.IDX PT, R0, R46, RZ, 0x1f ;  /* 0x00001fff2e007589 */ /* 0x000f2200000e0000 */
[----:B------:R-:W-:Y:S01]  /*0c30*/  ISETP.NE.OR P1, PT, RZ, UR18, !P1 ;  /* 0x00000012ff007c0c */ /* 0x000fe2000cf25670 */
[----:B------:R-:W-:Y:S01]  /*0c40*/  NOP ;  /* 0x0000000000007918 */ /* 0x000fe20000000000 */
[----:B----4-:R-:W-:-:S13]  /*0c50*/  ISETP.NE.AND P0, PT, R0, 0x5, PT ;  /* 0x000000050000780c */ /* 0x010fda0003f05270 */
[----:B------:R-:W-:Y:S05]  /*0c60*/  @P0 BRA `(.L_x_14) ;  /* 0x0000000000480947 */ /* 0x000fea0003800000 */
[----:B------:R-:W4:Y:S01]  /*0c70*/  S2UR UR5, SR_CgaCtaId ;  /* 0x00000000000579c3 */ /* 0x000f220000008800 */
[----:B--23--:R-:W-:Y:S01]  /*0c80*/  UMOV UR4, 0x400 ;  /* 0x0000040000047882 */ /* 0x00cfe20000000000 */
        /* <DEDUP_REMOVED lines=9> */
[----:B----4-:R-:W-:Y:S01]  /*0d20*/  ULEA UR4, UR5, UR4, 0x18 ;  /* 0x0000000405047291 */ /* 0x010fe2000f8ec0ff */
[----:B------:R-:W2:Y:S11]  /*0d30*/  FENCE.VIEW.ASYNC.S ;  /* 0x00000000000073c6 */ /* 0x000eb60000000000 */
[----:B--2---:R4:W2:Y:S01]  /*0d40*/  SYNCS.EXCH.64 URZ, [UR4+0x130], UR6 ;  /* 0x0001300604ff75b2 */ /* 0x0048a20008000100 */
[----:B------:R4:W3:Y:S01]  /*0d50*/  SYNCS.EXCH.64 URZ, [UR4+0x140], UR8 ;  /* 0x0001400804ff75b2 */ /* 0x0008e20008000100 */
[----:B------:R4:W1:Y:S01]  /*0d60*/  SYNCS.EXCH.64 URZ, [UR4+0x138], UR6 ;  /* 0x0001380604ff75b2 */ /* 0x0008620008000100 */
[----:B------:R4:W1:Y:S02]  /*0d70*/  SYNCS.EXCH.64 URZ, [UR4+0x148], UR8 ;  /* 0x0001480804ff75b2 */ /* 0x0008640008000100 */
[----:B----4-:R-:W-:Y:S01]  /*0d80*/  NOP ;  /* 0x0000000000007918 */ /* 0x010fe20000000000 */
.L_x_14:
[----:B--23--:R-:W2:Y:S01]  /*0d90*/  S2UR UR7, SR_CgaCtaId ;  /* 0x00000000000779c3 */ /* 0x00cea20000008800 */
[----:B------:R-:W-:Y:S01]  /*0da0*/  VOTEU.ALL UP0, P1 ;  /* 0x0000000000ff7886 */ /* 0x000fe20000800000 */
[----:B------:R-:W-:Y:S01]  /*0db0*/  UMOV UR4, 0x20 ;  /* 0x0000002000047882 */ /* 0x000fe20000000000 */
[----:B------:R-:W-:Y:S01]  /*0dc0*/  NOP ;  /* 0x0000000000007918 */ /* 0x000fe20000000000 */
[----:B-1----:R-:W-:Y:S01]  /*0dd0*/  LOP3.LUT R3, R55, 0x1f, RZ, 0xc0, !PT ;  /* 0x0000001f37037812 */ /* 0x002fe200078ec0ff */
[----:B------:R-:W-:Y:S01]  /*0de0*/  UISETP.NE.AND UP4, UPT, UR18, URZ, UPT ;  /* 0x000000ff1200728c */ /* 0x000fe2000bf85270 */
[----:B------:R-:W-:Y:S01]  /*0df0*/  @!UP0 UMOV UR6, 0x400 ;  /* 0x0000040000068882 */ /* 0x000fe20000000000 */
[----:B------:R-:W-:-:S04]  /*0e00*/  @!UP0 UIADD3 UR4, UPT, UPT, -UR4, 0x100000, URZ ;  /* 0x0010000004048890 */ /* 0x000fc8000fffe1ff */
[----:B------:R-:W-:Y:S02]  /*0e10*/  @!UP0 USHF.L.U32 UR5, UR4, 0xb, URZ ;  /* 0x0000000b04058899 */ /* 0x000fe400080006ff */
[----:B------:R-:W-:Y:S02]  /*0e20*/  @!UP0 USHF.L.U32 UR4, UR4, 0x1, URZ ;  /* 0x0000000104048899 */ /* 0x000fe400080006ff */
[----:B--2---:R-:W-:Y:S01]  /*0e30*/  @!UP0 ULEA UR6, UR7, UR6, 0x18 ;  /* 0x0000000607068291 */ /* 0x004fe2000f8ec0ff */
[----:B------:R-:W1:Y:S01]  /*0e40*/  LDCU UR7, c[0x0][0x36c] ;  /* 0x00006d80ff0777ac */ /* 0x000e620008000800 */
[----:B------:R-:W-:Y:S01]  /*0e50*/  VOTEU.ALL UP0, P1 ;  /* 0x0000000000ff7886 */ /* 0x000fe20000800000 */
[----:B------:R-:W2:Y:S09]  /*0e60*/  FENCE.VIEW.ASYNC.S ;  /* 0x00000000000073c6 */ /* 0x000eb20000000000 */
[----:B--2---:R2:W3:Y:S01]  /*0e70*/  @!UP0 SYNCS.EXCH.64 URZ, [UR6+0x150], UR4 ;  /* 0x0001500406ff85b2 */ /* 0x0044e20008000100 */
[----:B-1----:R-:W-:-:S09]  /*0e80*/  UISETP.EQ.U32.AND UP6, UPT, UR7, 0x1, UPT ;  /* 0x000000010700788c */ /* 0x002fd2000bfc2070 */
[----:B--2---:R-:W-:Y:S05]  /*0e90*/  BRA.U !UP6, `(.L_x_15) ;  /* 0x000000010e087547 */ /* 0x004fea000b800000 */
[----:B---3--:R-:W-:Y:S01]  /*0ea0*/  UCGABAR_ARV ;  /* 0x00000000000079c7 */ /* 0x008fe20008000000 */
[----:B------:R-:W-:Y:S05]  /*0eb0*/  BRA `(.L_x_16) ;  /* 0x0000000000047947 */ /* 0x000fea0003800000 */
.L_x_15:
[----:B---3--:R-:W-:Y:S01]  /*0ec0*/  NOP ;  /* 0x0000000000007918 */ /* 0x008fe20000000000 */
.L_x_16:
[----:B------:R-:W1:Y:S01]  /*0ed0*/  S2UR UR22, SR_CTAID.X ;  /* 0x00000000001679c3 */ /* 0x000e620000002500 */
[----:B------:R-:W-:-:S05]  /*0ee0*/  CS2R.32 R48, SR_CgaSize ;  /* 0x0000000000307805 */ /* 0x000fca0000008a00 */
[----:B------:R-:W-:-:S05]  /*0ef0*/  IMAD R48, R48, -0xa0, RZ ;  /* 0xffffff6030307824 */ /* 0x000fca00078e02ff */
[----:B------:R-:W-:-:S14]  /*0f00*/  R2UR UR5, R48 ;  /* 0x00000000300572ca */ /* 0x000fdc00000e0000 */
[----:B------:R-:W2:Y:S01]  /*0f10*/  LDCU UR5, c[0x0][UR5+0x2b0] ;  /* 0x00005600050577ac */ /* 0x000ea20008000800 */
[----:B------:R-:W-:-:S05]  /*0f20*/  CS2R.32 R48, SR_CgaSize ;  /* 0x0000000000307805 */ /* 0x000fca0000008a00 */
[----:B------:R-:W-:-:S05]  /*0f30*/  IMAD R48, R48, -0xa0, RZ ;  /* 0xffffff6030307824 */ /* 0x000fca00078e02ff */
[----:B------:R-:W-:-:S14]  /*0f40*/  R2UR UR4, R48 ;  /* 0x00000000300472ca */ /* 0x000fdc00000e0000 */
[----:B------:R-:W3:Y:S01]  /*0f50*/  LDCU UR4, c[0x0][UR4+0x2b4] ;  /* 0x00005680040477ac */ /* 0x000ee20008000800 */
[----:B------:R-:W4:Y:S01]  /*0f60*/  S2UR UR20, SR_CTAID.Y ;  /* 0x00000000001479c3 */ /* 0x000f220000002600 */
[----:B------:R-:W-:-:S05]  /*0f70*/  CS2R.32 R48, SR_CgaSize ;  /* 0x0000000000307805 */ /* 0x000fca0000008a00 */
[----:B------:R-:W-:-:S05]  /*0f80*/  IMAD R48, R48, -0xa0, RZ ;  /* 0xffffff6030307824 */ /* 0x000fca00078e02ff */
[----:B------:R-:W-:-:S14]  /*0f90*/  R2UR UR7, R48 ;  /* 0x00000000300772ca */ /* 0x000fdc00000e0000 */
[----:B------:R-:W3:Y:S01]  /*0fa0*/  LDCU UR7, c[0x0][UR7+0x2a0] ;  /* 0x00005400070777ac */ /* 0x000ee20008000800 */
[----:B------:R-:W-:-:S05]  /*0fb0*/  CS2R.32 R48, SR_CgaSize ;  /* 0x0000000000307805 */ /* 0x000fca0000008a00 */
[----:B------:R-:W-:-:S05]  /*0fc0*/  IMAD R48, R48, -0xa0, RZ ;  /* 0xffffff6030307824 */ /* 0x000fca00078e02ff */
[----:B------:R-:W-:-:S14]  /*0fd0*/  R2UR UR8, R48 ;  /* 0x00000000300872ca */ /* 0x000fdc00000e0000 */
[----:B------:R-:W3:Y:S01]  /*0fe0*/  LDCU UR8, c[0x0][UR8+0x2a4] ;  /* 0x00005480080877ac */ /* 0x000ee20008000800 */
[----:B------:R-:W3:Y:S01]  /*0ff0*/  LDCU UR19, c[0x0][0xb24] ;  /* 0x00016480ff1377ac */ /* 0x000ee20008000800 */
[----:B------:R-:W3:Y:S01]  /*1000*/  LDCU UR39, c[0x0][0xb24] ;  /* 0x00016480ff2777ac */ /* 0x000ee20008000800 */
[----:B-1----:R-:W-:Y:S01]  /*1010*/  I2FP.F32.U32 R2, UR22 ;  /* 0x0000001600027c45 */ /* 0x002fe20008201000 */
[----:B------:R-:W1:Y:S04]  /*1020*/  LDCU UR24, c[0x0][0xb30] ;  /* 0x00016600ff1877ac */ /* 0x000e680008000800 */
[----:B--2---:R-:W-:Y:S01]  /*1030*/  FMUL R2, R2, UR5 ;  /* 0x0000000502027c20 */ /* 0x004fe20008400000 */
[----:B----4-:R-:W-:-:S05]  /*1040*/  I2FP.F32.U32 R0, UR20 ;  /* 0x0000001400007c45 */ /* 0x010fca0008201000 */
[----:B------:R-:W2:Y:S01]  /*1050*/  F2I.U32.TRUNC.NTZ R2, R2 ;  /* 0x0000000200027305 */ /* 0x000ea2000020f000 */
[----:B---3--:R-:W-:-:S07]  /*1060*/  FMUL R0, R0, UR4 ;  /* 0x0000000400007c20 */ /* 0x008fce0008400000 */
[----:B------:R-:W3:Y:S01]  /*1070*/  F2I.U32.TRUNC.NTZ R0, R0 ;  /* 0x0000000000007305 */ /* 0x000ee2000020f000 */
[----:B--2---:R-:W-:Y:S02]  /*1080*/  R2UR UR4, R2 ;  /* 0x00000000020472ca */ /* 0x004fe400000e0000 */
[----:B------:R-:W-:Y:S02]  /*1090*/  PRMT R2, RZ, 0x7610, R2 ;  /* 0x00007610ff027816 */ /* 0x000fe40000000002 */
[----:B---3--:R-:W-:Y:S02]  /*10a0*/  R2UR UR6, R0 ;  /* 0x00000000000672ca */ /* 0x008fe400000e0000 */
[----:B------:R-:W-:-:S07]  /*10b0*/  PRMT R0, RZ, 0x7610, R0 ;  /* 0x00007610ff007816 */ /* 0x000fce0000000000 */
[----:B------:R-:W-:-:S04]  /*10c0*/  UIADD3 UR5, UPT, UPT, -UR4, URZ, URZ ;  /* 0x000000ff04057290 */ /* 0x000fc8000fffe1ff */
[----:B------:R-:W-:Y:S02]  /*10d0*/  UIMAD UR5, UR7, UR5, UR22 ;  /* 0x00000005070572a4 */ /* 0x000fe4000f8e0216 */
[----:B------:R-:W-:-:S04]  /*10e0*/  UIADD3 UR4, UPT, UPT, -UR6, URZ, URZ ;  /* 0x000000ff06047290 */ /* 0x000fc8000fffe1ff */
[----:B------:R-:W-:Y:S01]  /*10f0*/  IMAD.U32 R48, RZ, RZ, UR5 ;  /* 0x00000005ff307e24 */ /* 0x000fe2000f8e00ff */
[----:B------:R-:W-:-:S06]  /*1100*/  UIMAD UR4, UR8, UR4, UR20 ;  /* 0x00000004080472a4 */ /* 0x000fcc000f8e0214 */
[----:B------:R-:W-:Y:S01]  /*1110*/  IMAD.U32 R47, RZ, RZ, UR4 ;  /* 0x00000004ff2f7e24 */ /* 0x000fe2000f8e00ff */
[----:B-1----:R-:W-:Y:S06]  /*1120*/  BRA.U UP4, `(.L_x_17) ;  /* 0x0000000104307547 */ /* 0x002fec000b800000 */
[----:B------:R-:W-:Y:S01]  /*1130*/  R2UR UR5, R47 ;  /* 0x000000002f0572ca */ /* 0x000fe200000e0000 */
[----:B------:R-:W-:Y:S01]  /*1140*/  UMOV UR7, 0x3 ;  /* 0x0000000300077882 */ /* 0x000fe20000000000 */
[----:B------:R-:W-:-:S11]  /*1150*/  R2UR UR4, R48 ;  /* 0x00000000300472ca */ /* 0x000fd600000e0000 */
[----:B------:R-:W-:-:S04]  /*1160*/  UISETP.NE.AND UP0, UPT, UR5, URZ, UPT ;  /* 0x000000ff0500728c */ /* 0x000fc8000bf05270 */
[----:B------:R-:W-:Y:S02]  /*1170*/  UISETP.LT.U32.OR UP0, UPT, UR4, 0x2, !UP0 ;  /* 0x000000020400788c */ /* 0x000fe4000c701470 */
[----:B------:R-:W-:Y:S02]  /*1180*/  ULOP3.LUT UR4, UR4, 0xfffffffe, URZ, 0xc0, !UPT ;  /* 0xfffffffe04047892 */ /* 0x000fe4000f8ec0ff */
[----:B------:R-:W-:Y:S02]  /*1190*/  USEL UR6, URZ, 0x1, !UP0 ;  /* 0x00000001ff067887 */ /* 0x000fe4000c000000 */
[----:B------:R-:W-:Y:S02]  /*11a0*/  USEL UR5, URZ, 0x2, !UP0 ;  /* 0x00000002ff057887 */ /* 0x000fe4000c000000 */
[----:B------:R-:W-:Y:S02]  /*11b0*/  USHF.L.U32 UR4, UR7, UR4, URZ ;  /* 0x0000000407047299 */ /* 0x000fe400080006ff */
[----:B------:R-:W-:-:S04]  /*11c0*/  UIADD3 UR5, UPT, UPT, UR6, UR5, URZ ;  /* 0x0000000506057290 */ /* 0x000fc8000fffe0ff */
[----:B------:R-:W-:Y:S02]  /*11d0*/  IMAD.U32 R0, RZ, RZ, UR4 ;  /* 0x00000004ff007e24 */ /* 0x000fe4000f8e00ff */
[----:B------:R-:W-:-:S07]  /*11e0*/  IMAD.U32 R2, RZ, RZ, UR5 ;  /* 0x00000005ff027e24 */ /* 0x000fce000f8e00ff */
.L_x_17:
[----:B------:R-:W1:Y:S01]  /*11f0*/  S2UR UR48, SR_CTAID.Z ;  /* 0x00000000003079c3 */ /* 0x000e620000002700 */
[----:B------:R-:W-:Y:S01]  /*1200*/  UISETP.GE.AND UP0, UPT, UR19, 0x1, UPT ;  /* 0x000000011300788c */ /* 0x000fe2000bf06270 */
[----:B------:R-:W-:-:S08]  /*1210*/  UMOV UR45, UR22 ;  /* 0x00000016002d7c82 */ /* 0x000fd00008000000 */
[----:B------:R-:W-:Y:S05]  /*1220*/  BRA.U !UP0, `(.L_x_18) ;  /* 0x0000000108d47547 */ /* 0x000fea000b800000 */
[----:B------:R-:W2:Y:S01]  /*1230*/  LDCU.128 UR12, c[0x0][0xb10] ;  /* 0x00016200ff0c77ac */ /* 0x000ea20008000c00 */
[----:B------:R-:W3:Y:S01]  /*1240*/  LDCU UR21, c[0x0][0xb0c] ;  /* 0x00016180ff1577ac */ /* 0x000ee20008000800 */
[----:B------:R-:W4:Y:S01]  /*1250*/  LDCU UR6, c[0x0][0x370] ;  /* 0x00006e00ff0677ac */ /* 0x000f220008000800 */
[----:B------:R-:W1:Y:S01]  /*1260*/  LDCU UR7, c[0x0][0x374] ;  /* 0x00006e80ff0777ac */ /* 0x000e620008000800 */
[----:B------:R-:W1:Y:S01]  /*1270*/  LDCU UR23, c[0x0][0xb20] ;  /* 0x00016400ff1777ac */ /* 0x000e620008000800 */
[----:B--2---:R-:W-:Y:S02]  /*1280*/  UIMAD.WIDE.U32 UR4, UR22, UR12, URZ ;  /* 0x0000000c160472a5 */ /* 0x004fe4000f8e00ff */
[----:B---3--:R-:W-:Y:S01]  /*1290*/  UISETP.NE.AND UP0, UPT, UR21, 0x1, UPT ;  /* 0x000000011500788c */ /* 0x008fe2000bf05270 */
[----:B------:R-:W2:Y:S01]  /*12a0*/  LDCU.64 UR8, c[0x0][0xb28] ;  /* 0x00016500ff0877ac */ /* 0x000ea20008000a00 */
[----:B----4-:R-:W-:-:S03]  /*12b0*/  UIMAD.WIDE.U32 UR10, UR6, UR12, URZ ;  /* 0x0000000c060a72a5 */ /* 0x010fc6000f8e00ff */
[----:B------:R-:W-:Y:S01]  /*12c0*/  UMOV UR4, UR5 ;  /* 0x0000000500047c82 */ /* 0x000fe20008000000 */
[----:B------:R-:W-:Y:S02]  /*12d0*/  UISETP.NE.AND UP2, UPT, UR19, 0x1, UPT ;  /* 0x000000011300788c */ /* 0x000fe4000bf45270 */
[----:B------:R-:W-:Y:S01]  /*12e0*/  USHF.R.U32.HI UR4, URZ, UR13, UR4 ;  /* 0x0000000dff047299 */ /* 0x000fe20008011604 */
[----:B------:R-:W-:Y:S01]  /*12f0*/  UMOV UR10, UR11 ;  /* 0x0000000b000a7c82 */ /* 0x000fe20008000000 */
[----:B------:R-:W-:Y:S02]  /*1300*/  UIMAD.WIDE.U32 UR16, UR20, UR15, URZ ;  /* 0x0000000f141072a5 */ /* 0x000fe4000f8e00ff */
[----:B------:R-:W-:Y:S02]  /*1310*/  USEL UR5, UR22, UR4, !UP0 ;  /* 0x0000000416057287 */ /* 0x000fe4000c000000 */
[----:B------:R-:W-:Y:S02]  /*1320*/  @UP0 USHF.R.U32.HI UR6, URZ, UR13, UR10 ;  /* 0x0000000dff060299 */ /* 0x000fe4000801160a */
[----:B------:R-:W-:-:S02]  /*1330*/  UISETP.NE.AND UP0, UPT, UR14, 0x1, UPT ;  /* 0x000000010e00788c */ /* 0x000fc4000bf05270 */
[----:B-1----:R-:W-:Y:S02]  /*1340*/  UIMAD.WIDE.U32 UR10, UR7, UR15, URZ ;  /* 0x0000000f070a72a5 */ /* 0x002fe4000f8e00ff */
[----:B--2---:R-:W-:Y:S01]  /*1350*/  UIMAD.WIDE.U32 UR12, UR6, UR8, URZ ;  /* 0x00000008060c72a5 */ /* 0x004fe2000f8e00ff */
[----:B------:R-:W-:Y:S01]  /*1360*/  UMOV UR4, UR17 ;  /* 0x0000001100047c82 */ /* 0x000fe20008000000 */
[----:B------:R-:W-:-:S03]  /*1370*/  UIADD3 UR45, UPT, UPT, -UR5, URZ, URZ ;  /* 0x000000ff052d7290 */ /* 0x000fc6000fffe1ff */
[----:B------:R-:W-:Y:S01]  /*1380*/  UMOV UR10, UR11 ;  /* 0x0000000b000a7c82 */ /* 0x000fe20008000000 */
[----:B------:R-:W-:Y:S02]  /*1390*/  USHF.R.U32.HI UR4, URZ, UR23, UR4 ;  /* 0x00000017ff047299 */ /* 0x000fe40008011604 */
[----:B------:R-:W-:Y:S01]  /*13a0*/  @UP0 USHF.R.U32.HI UR7, URZ, UR23, UR10 ;  /* 0x00000017ff070299 */ /* 0x000fe2000801160a */
[----:B------:R-:W-:Y:S01]  /*13b0*/  UMOV UR12, UR13 ;  /* 0x0000000d000c7c82 */ /* 0x000fe20008000000 */
[----:B------:R-:W-:Y:S02]  /*13c0*/  USEL UR4, UR20, UR4, !UP0 ;  /* 0x0000000414047287 */ /* 0x000fe4000c000000 */
[----:B------:R-:W-:Y:S02]  /*13d0*/  UIMAD.WIDE.U32 UR10, UR7, UR8, URZ ;  /* 0x00000008070a72a5 */ /* 0x000fe4000f8e00ff */
[----:B------:R-:W-:Y:S02]  /*13e0*/  @UP2 USHF.R.U32.HI UR6, URZ, UR9, UR12 ;  /* 0x00000009ff062299 */ /* 0x000fe4000801160c */
[----:B------:R-:W-:-:S02]  /*13f0*/  UIMAD.WIDE.U32 UR12, UR4, UR8, URZ ;  /* 0x00000008040c72a5 */ /* 0x000fc4000f8e00ff */
[----:B------:R-:W-:Y:S01]  /*1400*/  UIMAD UR45, UR21, UR45, UR22 ;  /* 0x0000002d152d72a4 */ /* 0x000fe2000f8e0216 */
[----:B------:R-:W-:Y:S02]  /*1410*/  UMOV UR10, UR11 ;  /* 0x0000000b000a7c82 */ /* 0x000fe40008000000 */
[----:B------:R-:W-:Y:S02]  /*1420*/  @UP2 USHF.R.U32.HI UR7, URZ, UR9, UR10 ;  /* 0x00000009ff072299 */ /* 0x000fe4000801160a */
[----:B------:R-:W-:Y:S02]  /*1430*/  UIMAD UR10, UR6, UR19, URZ ;  /* 0x00000013060a72a4 */ /* 0x000fe4000f8e02ff */
[----:B------:R-:W-:-:S04]  /*1440*/  UIMAD UR7, UR7, UR19, URZ ;  /* 0x00000013070772a4 */ /* 0x000fc8000f8e02ff */
[----:B------:R-:W-:-:S03]  /*1450*/  UISETP.GE.AND UP0, UPT, UR4, UR7, UPT ;  /* 0x000000070400728c */ /* 0x000fc6000bf06270 */
[----:B------:R-:W-:Y:S01]  /*1460*/  UMOV UR7, UR13 ;  /* 0x0000000d00077c82 */ /* 0x000fe20008000000 */
[----:B------:R-:W-:Y:S02]  /*1470*/  UISETP.GE.OR UP0, UPT, UR5, UR10, UP0 ;  /* 0x0000000a0500728c */ /* 0x000fe40008706670 */
[----:B------:R-:W-:Y:S02]  /*1480*/  UIMAD.WIDE.U32 UR10, UR5, UR8, URZ ;  /* 0x00000008050a72a5 */ /* 0x000fe4000f8e00ff */
[----:B------:R-:W-:Y:S02]  /*1490*/  USHF.R.U32.HI UR7, URZ, UR9, UR7 ;  /* 0x00000009ff077299 */ /* 0x000fe40008011607 */
[----:B------:R-:W-:Y:S02]  /*14a0*/  UIADD3 UR10, UPT, UPT, -UR4, URZ, URZ ;  /* 0x000000ff040a7290 */ /* 0x000fe4000fffe1ff */
[----:B------:R-:W-:Y:S02]  /*14b0*/  USEL UR7, UR4, UR7, !UP2 ;  /* 0x0000000704077287 */ /* 0x000fe4000d000000 */
[----:B------:R-:W-:Y:S01]  /*14c0*/  UIMAD UR10, UR14, UR10, UR20 ;  /* 0x0000000a0e0a72a4 */ /* 0x000fe2000f8e0214 */
[----:B------:R-:W-:-:S02]  /*14d0*/  @!UP0 UMOV UR8, UR11 ;  /* 0x0000000b00088c82 */ /* 0x000fc40008000000 */
[----:B------:R-:W-:Y:S02]  /*14e0*/  @!UP0 USHF.R.U32.HI UR8, URZ, UR9, UR8 ;  /* 0x00000009ff088299 */ /* 0x000fe40008011608 */
[----:B------:R-:W-:Y:S02]  /*14f0*/  UIADD3 UR9, UPT, UPT, -UR7, URZ, URZ ;  /* 0x000000ff07097290 */ /* 0x000fe4000fffe1ff */
[----:B------:R-:W-:Y:S02]  /*1500*/  @!UP0 USEL UR8, UR5, UR8, !UP2 ;  /* 0x0000000805088287 */ /* 0x000fe4000d000000 */
[----:B------:R-:W-:Y:S02]  /*1510*/  UIMAD UR9, UR19, UR9, UR4 ;  /* 0x00000009130972a4 */ /* 0x000fe4000f8e0204 */
[----:B------:R-:W-:Y:S02]  /*1520*/  @!UP0 UIADD3 UR7, UPT, UPT, UR7, -UR8, URZ ;  /* 0x8000000807078290 */ /* 0x000fe4000fffe0ff */
[----:B------:R-:W-:-:S02]  /*1530*/  @!UP0 UIMAD UR6, UR9, UR6, UR8 ;  /* 0x00000006090682a4 */ /* 0x000fc4000f8e0208 */
[----:B------:R-:W-:-:S04]  /*1540*/  @!UP0 UIMAD UR4, UR7, UR19, UR5 ;  /* 0x00000013070482a4 */ /* 0x000fc8000f8e0205 */
[----:B------:R-:W-:Y:S01]  /*1550*/  UIMAD UR20, UR4, UR14, UR10 ;  /* 0x0000000e041472a4 */ /* 0x000fe2000f8e020a */
[----:B------:R-:W-:Y:S02]  /*1560*/  @!UP0 UMOV UR5, UR6 ;  /* 0x0000000600058c82 */ /* 0x000fe40008000000 */
[----:B------:R-:W-:-:S12]  /*1570*/  UIMAD UR45, UR5, UR21, UR45 ;  /* 0x00000015052d72a4 */ /* 0x000fd8000f8e022d */
.L_x_18:
[----:B------:R-:W-:-:S09]  /*1580*/  UISETP.NE.AND UP0, UPT, UR24, 0x1, UPT ;  /* 0x000000011800788c */ /* 0x000fd2000bf05270 */
[----:B------:R-:W-:Y:S05]  /*1590*/  BRA.U UP0, `(.L_x_19) ;  /* 0x0000000100407547 */ /* 0x000fea000b800000 */
[----:B------:R-:W2:Y:S01]  /*15a0*/  LDCU.128 UR8, c[0x0][0xb10] ;  /* 0x00016200ff0877ac */ /* 0x000ea20008000c00 */
[----:B------:R-:W3:Y:S01]  /*15b0*/  LDCU UR12, c[0x0][0xb0c] ;  /* 0x00016180ff0c77ac */ /* 0x000ee20008000800 */
[----:B------:R-:W4:Y:S01]  /*15c0*/  LDCU UR13, c[0x0][0xb20] ;  /* 0x00016400ff0d77ac */ /* 0x000f220008000800 */
[----:B--2---:R-:W-:Y:S02]  /*15d0*/  UIMAD.WIDE.U32 UR4, UR45, UR8, URZ ;  /* 0x000000082d0472a5 */ /* 0x004fe4000f8e00ff */
[----:B------:R-:W-:Y:S02]  /*15e0*/  UIMAD.WIDE.U32 UR6, UR20, UR11, URZ ;  /* 0x0000000b140672a5 */ /* 0x000fe4000f8e00ff */
[----:B---3--:R-:W-:Y:S02]  /*15f0*/  UISETP.NE.AND UP0, UPT, UR12, 0x1, UPT ;  /* 0x000000010c00788c */ /* 0x008fe4000bf05270 */
[----:B------:R-:W-:-:S03]  /*1600*/  USHF.R.U32.HI UR5, URZ, UR9, UR5 ;  /* 0x00000009ff057299 */ /* 0x000fc60008011605 */
[----:B------:R-:W-:Y:S01]  /*1610*/  UMOV UR4, UR7 ;  /* 0x0000000700047c82 */ /* 0x000fe20008000000 */
[----:B------:R-:W-:Y:S02]  /*1620*/  USEL UR5, UR45, UR5, !UP0 ;  /* 0x000000052d057287 */ /* 0x000fe4000c000000 */
[----:B------:R-:W-:Y:S02]  /*1630*/  UISETP.NE.AND UP0, UPT, UR10, 0x1, UPT ;  /* 0x000000010a00788c */ /* 0x000fe4000bf05270 */
[----:B----4-:R-:W-:-:S04]  /*1640*/  USHF.R.U32.HI UR4, URZ, UR13, UR4 ;  /* 0x0000000dff047299 */ /* 0x010fc80008011604 */
[----:B------:R-:W-:-:S04]  /*1650*/  USEL UR4, UR20, UR4, !UP0 ;  /* 0x0000000414047287 */ /* 0x000fc8000c000000 */
[----:B------:R-:W-:Y:S02]  /*1660*/  UIADD3 UR6, UPT, UPT, -UR4, UR5, URZ ;  /* 0x0000000504067290 */ /* 0x000fe4000fffe1ff */
[----:B------:R-:W-:Y:S02]  /*1670*/  UIADD3 UR4, UPT, UPT, UR4, -UR5, URZ ;  /* 0x8000000504047290 */ /* 0x000fe4000fffe0ff */
[----:B------:R-:W-:Y:S02]  /*1680*/  UIMAD UR20, UR6, UR10, UR20 ;  /* 0x0000000a061472a4 */ /* 0x000fe4000f8e0214 */
[----:B------:R-:W-:-:S12]  /*1690*/  UIMAD UR45, UR4, UR12, UR45 ;  /* 0x0000000c042d72a4 */ /* 0x000fd8000f8e022d */
.L_x_19:
[----:B------:R-:W-:Y:S05]  /*16a0*/  BRA.U !UP6, `(.L_x_20) ;  /* 0x000000010e0c7547 */ /* 0x000fea000b800000 */
[----:B------:R-:W-:Y:S01]  /*16b0*/  UCGABAR_WAIT ;  /* 0x0000000000007dc7 */ /* 0x000fe20008000000 */
[----:B------:R-:W-:Y:S01]  /*16c0*/  CCTL.IVALL ;  /* 0x00000000ff00798f */ /* 0x000fe20002000000 */
[----:B------:R-:W-:Y:S05]  /*16d0*/  BRA `(.L_x_21) ;  /* 0x0000000000047947 */ /* 0x000fea0003800000 */
.L_x_20:
[----:B------:R-:W-:Y:S06]  /*16e0*/  BAR.SYNC.DEFER_BLOCKING 0x0 ;  /* 0x0000000000007b1d */ /* 0x000fec0000010000 */
.L_x_21:
[----:B------:R-:W-:Y:S05]  /*16f0*/  BRA.U UP5, `(.L_x_22) ;  /* 0x0000001d053c7547 */ /* 0x000fea000b800000 */
[----:B------:R-:W2:Y:S01]  /*1700*/  LDCU UR5, c[0x0][0x388] ;  /* 0x00007100ff0577ac */ /* 0x000ea20008000800 */
[----:B------:R-:W-:Y:S01]  /*1710*/  PLOP3.LUT P1, PT, PT, PT, UP3, 0x80, 0x8 ;  /* 0x000000000008781c */ /* 0x000fe20003f2f038 */
[----:B------:R-:W-:Y:S01]  /*1720*/  IMAD.MOV.U32 R2, RZ, RZ, RZ ;  /* 0x000000ffff027224 */ /* 0x000fe200078e00ff */
[----:B------:R-:W-:Y:S01]  /*1730*/  ISETP.EQ.OR P2, PT, R3, RZ, P3 ;  /* 0x000000ff0300720c */ /* 0x000fe20001f42670 */
[----:B------:R-:W3:Y:S01]  /*1740*/  LDCU UR6, c[0x0][0x38c] ;  /* 0x00007180ff0677ac */ /* 0x000ee20008000800 */
[----:B------:R-:W-:Y:S01]  /*1750*/  PLOP3.LUT P1, PT, P1, PT, PT, 0x8, 0x80 ;  /* 0x000000000080781c */ /* 0x000fe20000f2e170 */
[----:B------:R-:W4:Y:S01]  /*1760*/  LDCU UR50, c[0x0][0x390] ;  /* 0x00007200ff3277ac */ /* 0x000f220008000800 */
[----:B------:R-:W-:Y:S02]  /*1770*/  USHF.L.U32 UR49, UR22, 0x6, URZ ;  /* 0x0000000616317899 */ /* 0x000fe400080006ff */
[----:B------:R-:W-:Y:S01]  /*1780*/  UISETP.NE.AND UP1, UPT, UR18, URZ, UPT ;  /* 0x000000ff1200728c */ /* 0x000fe2000bf25270 */
[----:B-1----:R-:W1:Y:S01]  /*1790*/  LDCU UR48, c[0x0][0x370] ;  /* 0x00006e00ff3077ac */ /* 0x002e620008000800 */
[----:B--2---:R-:W-:Y:S01]  /*17a0*/  UIADD3 UR5, UPT, UPT, UR5, 0x3f, URZ ;  /* 0x0000003f05057890 */ /* 0x004fe2000fffe0ff */
[----:B------:R-:W2:Y:S03]  /*17b0*/  LDCU.64 UR36, c[0x0][0x348] ;  /* 0x00006900ff2477ac */ /* 0x000ea60008000a00 */
[----:B------:R-:W-:-:S02]  /*17c0*/  USHF.R.S32.HI UR4, URZ, 0x1f, UR5 ;  /* 0x0000001fff047899 */ /* 0x000fc40008011405 */
[----:B------:R-:W-:Y:S02]  /*17d0*/  ULOP3.LUT UR49, UR49, 0x40, URZ, 0xc0, !UPT ;  /* 0x0000004031317892 */ /* 0x000fe4000f8ec0ff */
[----:B------:R-:W-:Y:S01]  /*17e0*/  ULEA.HI UR4, UR4, UR5, URZ, 0x6 ;  /* 0x0000000504047291 */ /* 0x000fe2000f8f30ff */
[----:B------:R-:W1:Y:S03]  /*17f0*/  LDCU UR47, c[0x0][0x374] ;  /* 0x00006e80ff2f77ac */ /* 0x000e660008000800 */
[----:B------:R-:W-:Y:S02]  /*1800*/  USHF.R.S32.HI UR4, URZ, 0x6, UR4 ;  /* 0x00000006ff047899 */ /* 0x000fe40008011404 */
[----:B------:R-:W-:Y:S02]  /*1810*/  USEL UR33, UR67, 0x2, UP1 ;  /* 0x0000000243217887 */ /* 0x000fe40008800000 */
[----:B---3--:R-:W-:Y:S01]  /*1820*/  UIMAD UR4, UR4, UR6, URZ ;  /* 0x00000006040472a4 */ /* 0x008fe2000f8e02ff */
[----:B------:R-:W-:Y:S01]  /*1830*/  UMOV UR23, 0x1 ;  /* 0x0000000100177882 */ /* 0x000fe20000000000 */
[----:B------:R-:W-:-:S02]  /*1840*/  UMOV UR25, URZ ;  /* 0x000000ff00197c82 */ /* 0x000fc40008000000 */
[----:B----4-:R-:W-:Y:S01]  /*1850*/  UIMAD UR50, UR4, UR50, URZ ;  /* 0x00000032043272a4 */ /* 0x010fe2000f8e02ff */
[----:B------:R-:W-:Y:S01]  /*1860*/  UMOV UR30, URZ ;  /* 0x000000ff001e7c82 */ /* 0x000fe20008000000 */
[----:B------:R-:W-:Y:S02]  /*1870*/  UMOV UR34, URZ ;  /* 0x000000ff00227c82 */ /* 0x000fe40008000000 */
[----:B------:R-:W-:Y:S02]  /*1880*/  UISETP.NE.AND UP2, UPT, UR50, URZ, UPT ;  /* 0x000000ff3200728c */ /* 0x000fe4000bf45270 */
[----:B------:R-:W-:-:S04]  /*1890*/  UISETP.LT.U32.AND UP0, UPT, UR50, 0xd, UPT ;  /* 0x0000000d3200788c */ /* 0x000fc8000bf01070 */
[----:B------:R-:W-:-:S04]  /*18a0*/  USEL UR4, UR50, 0xd, UP0 ;  /* 0x0000000d32047887 */ /* 0x000fc80008000000 */
[----:B------:R-:W-:Y:S02]  /*18b0*/  UIADD3 UR5, UPT, UPT, UR4, -0x1, URZ ;  /* 0xffffffff04057890 */ /* 0x000fe4000fffe0ff */
[----:B------:R-:W-:Y:S02]  /*18c0*/  @!UP2 UIADD3 UR5, UPT, UPT, UR4, URZ, URZ ;  /* 0x000000ff0405a290 */ /* 0x000fe4000fffe0ff */
[----:B------:R-:W-:Y:S02]  /*18d0*/  UIADD3 UR46, UPT, UPT, UR50, -UR4, URZ ;  /* 0x80000004322e7290 */ /* 0x000fe4000fffe0ff */
[----:B-12---:R-:W-:-:S12]  /*18e0*/  UIADD3 UR51, UPT, UPT, UR5, 0x1, URZ ;  /* 0x0000000105337890 */ /* 0x006fd8000fffe0ff */
.L_x_40:
[----:B------:R-:W1:Y:S01]  /*18f0*/  S2UR UR31, SR_CgaCtaId ;  /* 0x00000000001f79c3 */ /* 0x000e620000008800 */
[----:B------:R-:W-:Y:S01]  /*1900*/  UMOV UR4, 0x400 ;  /* 0x0000040000047882 */ /* 0x000fe20000000000 */
[----:B------:R-:W-:Y:S01]  /*1910*/  MOV R0, UR23 ;  /* 0x0000001700007c02 */ /* 0x000fe20008000f00 */
[----:B------:R-:W-:Y:S02]  /*1920*/  UISETP.NE.AND UP0, UPT, UR50, URZ, UPT ;  /* 0x000000ff3200728c */ /* 0x000fe4000bf05270 */
[----:B------:R-:W-:Y:S01]  /*1930*/  ULEA UR10, UR20, UR49, 0x7 ;  /* 0x00000031140a7291 */ /* 0x000fe2000f8e38ff */
[----:B------:R-:W-:Y:S01]  /*1940*/  SHF.L.U32 R0, R0, 0x1f, RZ ;  /* 0x0000001f00007819 */ /* 0x000fe200000006ff */
[----:B------:R-:W-:Y:S01]  /*1950*/  UMOV UR24, URZ ;  /* 0x000000ff00187c82 */ /* 0x000fe20008000000 */
[----:B------:R-:W-:Y:S01]  /*1960*/  UMOV UR13, URZ ;  /* 0x000000ff000d7c82 */ /* 0x000fe20008000000 */
[----:B------:R-:W-:Y:S01]  /*1970*/  UMOV UR12, URZ ;  /* 0x000000ff000c7c82 */ /* 0x000fe20008000000 */
[----:B-1----:R-:W-:-:S04]  /*1980*/  ULEA UR31, UR31, UR4, 0x18 ;  /* 0x000000041f1f7291 */ /* 0x002fc8000f8ec0ff */
[----:B------:R-:W-:-:S09]  /*1990*/  ULEA UR4, UR25, UR31, 0x3 ;  /* 0x0000001f19047291 */ /* 0x000fd2000f8e18ff */
[----:B------:R1:W2:Y:S01]  /*19a0*/  SYNCS.PHASECHK.TRANS64.TRYWAIT P0, [UR4+0x68], R0 ;  /* 0x00006800ff0075a7 */ /* 0x0002a20008001104 */
[----:B------:R-:W-:-:S04]  /*19b0*/  ULEA.HI UR4, UR45, UR45, URZ, 0x1 ;  /* 0x0000002d2d047291 */ /* 0x000fc8000f8f08ff */
[----:B------:R-:W-:-:S04]  /*19c0*/  USHF.L.U32 UR4, UR4, 0x6, URZ ;  /* 0x0000000604047899 */ /* 0x000fc800080006ff */
[----:B------:R-:W-:Y:S01]  /*19d0*/  ULOP3.LUT UR35, UR49, 0xffffff80, UR4, 0xf8, !UPT ;  /* 0xffffff8031237892 */ /* 0x000fe2000f8ef804 */
[----:B------:R-:W-:Y:S11]  /*19e0*/  BRA.U !UP0, `(.L_x_23) ;  /* 0x00000005085c7547 */ /* 0x000ff6000b800000 */
[----:B------:R-:W3:Y:S01]  /*19f0*/  LDCU.128 UR16, c[0x0][0x480] ;  /* 0x00009000ff1077ac */ /* 0x000ee20008000c00 */
[----:B------:R-:W4:Y:S01]  /*1a00*/  LDCU.64 UR20, c[0x0][0x490] ;  /* 0x00009200ff1477ac */ /* 0x000f220008000a00 */
[----:B------:R-:W1:Y:S01]  /*1a10*/  LDCU.64 UR12, c[0x0][0x4b0] ;  /* 0x00009600ff0c77ac */ /* 0x000e620008000a00 */
[----:B------:R-:W1:Y:S01]  /*1a20*/  LDCU.64 UR8, c[0x0][0x4d0] ;  /* 0x00009a00ff0877ac */ /* 0x000e620008000a00 */
[----:B------:R-:W1:Y:S01]  /*1a30*/  LDCU UR43, c[0x0][0x390] ;  /* 0x00007200ff2b77ac */ /* 0x000e620008000800 */
[----:B---3--:R-:W-:Y:S02]  /*1a40*/  UIMAD.WIDE.U32 UR4, UR35, UR17, URZ ;  /* 0x00000011230472a5 */ /* 0x008fe4000f8e00ff */
[----:B------:R-:W-:Y:S01]  /*1a50*/  UISETP.NE.AND UP0, UPT, UR16, 0x1, UPT ;  /* 0x000000011000788c */ /* 0x000fe2000bf05270 */
[----:B------:R-:W3:Y:S04]  /*1a60*/  LDCU UR44, c[0x0][0x38c] ;  /* 0x00007180ff2c77ac */ /* 0x000ee80008000800 */
[----:B------:R-:W-:Y:S01]  /*1a70*/  UMOV UR4, UR5 ;  /* 0x0000000500047c82 */ /* 0x000fe20008000000 */
[----:B------:R-:W1:Y:S01]  /*1a80*/  LDCU.64 UR14, c[0x0][0x4b8] ;  /* 0x00009700ff0e77ac */ /* 0x000e620008000a00 */
[----:B------:R-:W-:-:S02]  /*1a90*/  USHF.R.U32.HI UR6, URZ, UR18, UR4 ;  /* 0x00000012ff067299 */ /* 0x000fc40008011604 */
[----:B------:R-:W-:Y:S02]  /*1aa0*/  UIADD3 UR34, UPT, UPT, UR51, UR30, URZ ;  /* 0x0000001e33227290 */ /* 0x000fe4000fffe0ff */
[----:B------:R-:W-:Y:S02]  /*1ab0*/  USEL UR6, UR35, UR6, !UP0 ;  /* 0x0000000623067287 */ /* 0x000fe4000c000000 */
[----:B------:R-:W-:Y:S02]  /*1ac0*/  UISETP.NE.AND UP0, UPT, UR19, 0x1, UPT ;  /* 0x000000011300788c */ /* 0x000fe4000bf05270 */
[----:B----4-:R-:W-:Y:S02]  /*1ad0*/  UIMAD.WIDE.U32 UR4, UR6, UR20, URZ ;  /* 0x00000014060472a5 */ /* 0x010fe4000f8e00ff */
[----:B------:R-:W-:Y:S01]  /*1ae0*/  UIADD3 UR7, UPT, UPT, -UR6, URZ, URZ ;  /* 0x000000ff06077290 */ /* 0x000fe2000fffe1ff */
[----:B------:R-:W-:-:S03]  /*1af0*/  UMOV UR24, URZ ;  /* 0x000000ff00187c82 */ /* 0x000fc60008000000 */
[----:B------:R-:W-:Y:S01]  /*1b00*/  UIMAD UR7, UR16, UR7, UR35 ;  /* 0x00000007100772a4 */ /* 0x000fe2000f8e0223 */
[----:B------:R-:W-:Y:S02]  /*1b10*/  UMOV UR4, UR5 ;  /* 0x0000000500047c82 */ /* 0x000fe40008000000 */
[----:B------:R-:W-:Y:S02]  /*1b20*/  USHF.R.U32.HI UR21, URZ, UR21, UR4 ;  /* 0x00000015ff157299 */ /* 0x000fe40008011604 */
[----:B------:R-:W4:Y:S02]  /*1b30*/  LDCU.64 UR4, c[0x0][0x4d8] ;  /* 0x00009b00ff0477ac */ /* 0x000f240008000a00 */
[----:B------:R-:W-:-:S04]  /*1b40*/  USEL UR21, UR6, UR21, !UP0 ;  /* 0x0000001506157287 */ /* 0x000fc8000c000000 */
[----:B------:R-:W-:-:S04]  /*1b50*/  UIADD3 UR20, UPT, UPT, -UR21, URZ, URZ ;  /* 0x000000ff15147290 */ /* 0x000fc8000fffe1ff */
[----:B------:R-:W-:Y:S02]  /*1b60*/  UIMAD UR20, UR19, UR20, UR6 ;  /* 0x00000014131472a4 */ /* 0x000fe4000f8e0206 */
[----:B-1----:R-:W-:Y:S02]  /*1b70*/  UIMAD UR19, UR7, UR12, UR8 ;  /* 0x0000000c071372a4 */ /* 0x002fe4000f8e0208 */
[----:B------:R-:W-:Y:S01]  /*1b80*/  UIMAD UR20, UR20, UR13, UR9 ;  /* 0x0000000d141472a4 */ /* 0x000fe2000f8e0209 */
[----:B------:R-:W-:Y:S01]  /*1b90*/  UMOV UR6, UR25 ;  /* 0x0000001900067c82 */ /* 0x000fe20008000000 */
[----:B------:R-:W-:Y:S01]  /*1ba0*/  UMOV UR12, URZ ;  /* 0x000000ff000c7c82 */ /* 0x000fe20008000000 */
[----:B---3--:R-:W-:-:S09]  /*1bb0*/  UMOV UR13, URZ ;  /* 0x000000ff000d7c82 */ /* 0x008fd20008000000 */
.L_x_29:
[----:B------:R-:W-:Y:S01]  /*1bc0*/  @!P3 MOV R3, 0x8000 ;  /* 0x000080000003b802 */ /* 0x000fe20000000f00 */
[----:B------:R-:W-:Y:S01]  /*1bd0*/  ULEA UR17, UR6, UR31, 0x3 ;  /* 0x0000001f06117291 */ /* 0x000fe2000f8e18ff */
[----:B-12---:R-:W-:Y:S11]  /*1be0*/  @P0 BRA `(.L_x_24) ;  /* 0x0000000000100947 */ /* 0x006ff60003800000 */
[----:B------:R-:W-:Y:S04]  /*1bf0*/  MOV R4, UR23 ;  /* 0x0000001700047c02 */ /* 0x000fe80008000f00 */
[----:B------:R-:W-:Y:S04]  /*1c00*/  SHF.L.U32 R4, R4, 0x1f, RZ ;  /* 0x0000001f04047819 */ /* 0x000fe800000006ff */
[----:B------:R-:W1:Y:S02]  /*1c10*/  SYNCS.PHASECHK.TRANS64.TRYWAIT P0, [UR17+0x68], R4 ;  /* 0x00006804ff0075a7 */ /* 0x000e640008001111 */
[----:B-1----:R-:W-:Y:S05]  /*1c20*/  @!P0 BRA `(.L_x_25) ;  /* 0x0000007800b08947 */ /* 0x002fea0003800000 */
.L_x_24:
[----:B------:R2:W-:Y:S01]  /*1c30*/  @!P3 SYNCS.ARRIVE.TRANS64 RZ, [UR17], R3 ;  /* 0x00000003ffffb9a7 */ /* 0x0005e20008000011 */
[----:B------:R-:W-:Y:S04]  /*1c40*/  ULOP3.LUT UR7, UR33, 0x2, URZ, 0xfc, !UPT ;  /* 0x0000000221077892 */ /* 0x000fe8000f8efcff */
[----:B------:R-:W-:Y:S09]  /*1c50*/  UISETP.NE.AND UP0, UPT, UR7, 0x2, UPT ;  /* 0x000000020700788c */ /* 0x000ff2000bf05270 */
[----:B------:R-:W-:Y:S05]  /*1c60*/  BRA.U UP0, `(.L_x_26) ;  /* 0x0000000100047547 */ /* 0x000fea000b800000 */
[----:B----4-:R-:W-:Y:S05]  /*1c70*/  BPT.TRAP 0x1 ;  /* 0x000000040000795c */ /* 0x010fea0000300000 */
.L_x_26:
[----:B------:R-:W-:Y:S04]  /*1c80*/  BSSY.RECONVERGENT B0, `(.L_x_27) ;  /* 0x0000003000007945 */ /* 0x000fe80003800200 */
[----:B------:R-:W-:Y:S05]  /*1c90*/  @P2 BRA `(.L_x_28) ;  /* 0x0000000000042947 */ /* 0x000fea0003800000 */
[----:B----4-:R-:W-:Y:S05]  /*1ca0*/  BPT.TRAP 0x1 ;  /* 0x000000040000795c */ /* 0x010fea0000300000 */
.L_x_28:
[----:B----4-:R-:W-:Y:S05]  /*1cb0*/  BSYNC.RECONVERGENT B0 ;  /* 0x0000000000007941 */ /* 0x010fea0003800200 */
.L_x_27:
[----:B------:R-:W-:Y:S02]  /*1cc0*/  UIADD3 UR7, UPT, UPT, UR6, 0x1, URZ ;  /* 0x0000000106077890 */ /* 0x000fe4000fffe0ff */
[----:B------:R-:W-:Y:S02]  /*1cd0*/  UIADD3 UR28, UP1, UPT, UR36, 0x80, URZ ;  /* 0x00000080241c7890 */ /* 0x000fe4000ff3e0ff */
[----:B------:R-:W-:Y:S02]  /*1ce0*/  UISETP.NE.AND UP0, UPT, UR7, 0xd, UPT ;  /* 0x0000000d0700788c */ /* 0x000fe4000bf05270 */
[----:B------:R-:W-:Y:S02]  /*1cf0*/  ULOP3.LUT UR17, UR17, 0xfefffff8, URZ, 0xc0, !UPT ;  /* 0xfefffff811117892 */ /* 0x000fe4000f8ec0ff */
[----:B------:R-:W-:Y:S02]  /*1d00*/  USEL UR8, URZ, 0x1, UP0 ;  /* 0x00000001ff087887 */ /* 0x000fe40008000000 */
[----:B------:R-:W-:Y:S02]  /*1d10*/  USEL UR25, UR7, URZ, UP0 ;  /* 0x000000ff07197287 */ /* 0x000fe40008000000 */
[----:B------:R-:W-:Y:S02]  /*1d20*/  ULOP3.LUT UR23, UR23, UR8, URZ, 0x3c, !UPT ;  /* 0x0000000817177292 */ /* 0x000fe4000f8e3cff */
[----:B------:R-:W-:Y:S02]  /*1d30*/  ULEA UR7, UR25, UR31, 0x3 ;  /* 0x0000001f19077291 */ /* 0x000fe4000f8e18ff */
[----:B------:R-:W-:Y:S02]  /*1d40*/  ULEA UR8, UR6, UR31, 0xd ;  /* 0x0000001f06087291 */ /* 0x000fe4000f8e68ff */
[----:B------:R-:W-:Y:S01]  /*1d50*/  USHF.L.U32 UR18, UR24, 0x6, URZ ;  /* 0x0000000618127899 */ /* 0x000fe200080006ff */
[----:B-1----:R-:W-:Y:S01]  /*1d60*/  MOV R0, UR23 ;  /* 0x0000001700007c02 */ /* 0x002fe20008000f00 */
[----:B------:R-:W-:Y:S02]  /*1d70*/  UIADD3.X UR29, UPT, UPT, URZ, UR37, URZ, UP1, !UPT ;  /* 0x00000025ff1d7290 */ /* 0x000fe40008ffe4ff */
[----:B------:R-:W-:Y:S01]  /*1d80*/  UIADD3 UR16, UPT, UPT, UR8, 0x4300, URZ ;  /* 0x0000430008107890 */ /* 0x000fe2000fffe0ff */
[----:B------:R-:W-:Y:S01]  /*1d90*/  SHF.L.U32 R0, R0, 0x1f, RZ ;  /* 0x0000001f00007819 */ /* 0x000fe200000006ff */
[----:B------:R-:W-:Y:S02]  /*1da0*/  UIADD3 UR26, UP0, UPT, UR36, 0x180, URZ ;  /* 0x00000180241a7890 */ /* 0x000fe4000ff1e0ff */
[----:B------:R-:W-:Y:S01]  /*1db0*/  UIADD3 UR8, UPT, UPT, UR8, 0x1e300, URZ ;  /* 0x0001e30008087890 */ /* 0x000fe2000fffe0ff */
[----:B------:R3:W1:Y:S01]  /*1dc0*/  SYNCS.PHASECHK.TRANS64.TRYWAIT P0, [UR7+0x68], R0 ;  /* 0x00006800ff0075a7 */ /* 0x0006620008001107 */
[----:B------:R-:W-:Y:S02]  /*1dd0*/  UIMAD UR7, UR12, UR14, UR4 ;  /* 0x0000000e0c0772a4 */ /* 0x000fe4000f8e0204 */
[----:B------:R-:W-:Y:S02]  /*1de0*/  UIMAD UR6, UR13, UR15, UR5 ;  /* 0x0000000f0d0672a4 */ /* 0x000fe4000f8e0205 */
[----:B------:R-:W-:Y:S02]  /*1df0*/  UIADD3.X UR27, UPT, UPT, URZ, UR37, URZ, UP0, !UPT ;  /* 0x00000025ff1b7290 */ /* 0x000fe400087fe4ff */
[----:B------:R-:W-:Y:S02]  /*1e00*/  UPRMT UR6, UR7, 0x40, UR6 ;  /* 0x0000004007067896 */ /* 0x000fe40008000006 */
[----:B------:R-:W-:Y:S02]  /*1e10*/  UIADD3 UR32, UPT, UPT, UR12, 0x1, URZ ;  /* 0x000000010c207890 */ /* 0x000fe4000fffe0ff */
[----:B------:R-:W-:Y:S02]  /*1e20*/  UPRMT UR6, UR6, 0x5410, URZ ;  /* 0x0000541006067896 */ /* 0x000fe400080000ff */
[----:B------:R-:W-:Y:S02]  /*1e30*/  UISETP.NE.AND UP2, UPT, UR32, UR44, UPT ;  /* 0x0000002c2000728c */ /* 0x000fe4000bf45270 */
[----:B------:R-:W-:Y:S02]  /*1e40*/  UIADD3 UR22, UPT, UPT, UR13, 0x1, URZ ;  /* 0x000000010d167890 */ /* 0x000fe4000fffe0ff */
[----:B------:R-:W-:Y:S02]  /*1e50*/  UIADD3 UR30, UPT, UPT, UR30, 0x1, URZ ;  /* 0x000000011e1e7890 */ /* 0x000fe4000fffe0ff */
[----:B------:R-:W-:Y:S01]  /*1e60*/  UIADD3 UR7, UPT, UPT, UR24, 0x1, URZ ;  /* 0x0000000118077890 */ /* 0x000fe2000fffe0ff */
[----:B------:R-:W-:Y:S01]  /*1e70*/  UMOV UR40, 0x0 ;  /* 0x0000000000287882 */ /* 0x000fe20000000000 */
[----:B------:R-:W-:Y:S01]  /*1e80*/  UMOV UR41, 0x10000000 ;  /* 0x1000000000297882 */ /* 0x000fe20000000000 */
[----:B------:R-:W-:Y:S01]  /*1e90*/  UMOV UR9, UR17 ;  /* 0x0000001100097c82 */ /* 0x000fe20008000000 */
[----:B------:R4:W-:Y:S01]  /*1ea0*/  UTMALDG.4D.IM2COL.2CTA [UR16], [UR28], UR6, desc[UR40] ;  /* 0x000028101c0073b4 */ /* 0x0009e20008259006 */
[----:B------:R-:W-:Y:S01]  /*1eb0*/  @UP2 UIADD3 UR22, UPT, UPT, UR13, URZ, URZ ;  /* 0x000000ff0d162290 */ /* 0x000fe2000fffe0ff */
[----:B------:R-:W-:Y:S03]  /*1ec0*/  UMOV UR11, UR18 ;  /* 0x00000012000b7c82 */ /* 0x000fe60008000000 */
[----:B------:R-:W-:Y:S01]  /*1ed0*/  UISETP.NE.AND UP0, UPT, UR22, UR43, UPT ;  /* 0x0000002b1600728c */ /* 0x000fe2000bf05270 */
[----:B------:R2:W-:Y:S10]  /*1ee0*/  UTMALDG.4D.2CTA [UR8], [UR26], desc[UR40] ;  /* 0x000028081a0075b4 */ /* 0x0005f40008219000 */
[----:B------:R-:W-:Y:S07]  /*1ef0*/  @UP0 UIADD3 UR7, UPT, UPT, UR24, URZ, URZ ;  /* 0x000000ff18070290 */ /* 0x000fee000fffe0ff */
[----:B------:R-:W-:Y:S01]  /*1f00*/  UMOV UR24, UR7 ;  /* 0x0000000700187c82 */ /* 0x000fe20008000000 */
[----:B----4-:R-:W-:Y:S01]  /*1f10*/  UMOV UR6, UR25 ;  /* 0x0000001900067c82 */ /* 0x010fe20008000000 */
[----:B--2---:R-:W-:Y:S02]  /*1f20*/  USEL UR13, UR22, URZ, UP0 ;  /* 0x000000ff160d7287 */ /* 0x004fe40008000000 */
[----:B------:R-:W-:Y:S02]  /*1f30*/  UISETP.NE.AND UP0, UPT, UR30, UR34, UPT ;  /* 0x000000221e00728c */ /* 0x000fe4000bf05270 */
[----:B------:R-:W-:Y:S07]  /*1f40*/  USEL UR12, UR32, URZ, UP2 ;  /* 0x000000ff200c7287 */ /* 0x000fee0009000000 */
[----:B---3--:R-:W-:Y:S05]  /*1f50*/  BRA.U UP0, `(.L_x_29) ;  /* 0xfffffffd00187547 */ /* 0x008fea000b83ffff */
.L_x_23:
[----:B------:R-:W-:Y:S01]  /*1f60*/  ULEA UR4, UR25, UR31, 0x3 ;  /* 0x0000001f19047291 */ /* 0x000fe2000f8e18ff */
[----:B-1----:R-:W-:Y:S01]  /*1f70*/  MOV R0, UR23 ;  /* 0x0000001700007c02 */ /* 0x002fe20008000f00 */
[----:B------:R-:W-:Y:S01]  /*1f80*/  @!P1 SYNCS.ARRIVE.TRANS64.A1T0 RZ, [UR31+0x118], RZ ;  /* 0x000118ffffff99a7 */ /* 0x000fe2000810001f */
[----:B------:R-:W-:Y:S02]  /*1f90*/  UISETP.GE.AND UP0, UPT, UR46, 0x1, UPT ;  /* 0x000000012e00788c */ /* 0x000fe4000bf06270 */
[----:B------:R-:W-:-:S04]  /*1fa0*/  SHF.L.U32 R0, R0, 0x1f, RZ ;  /* 0x0000001f00007819 */ /* 0x000fc800000006ff */
[----:B--2---:R1:W2:Y:S03]  /*1fb0*/  SYNCS.PHASECHK.TRANS64.TRYWAIT P0, [UR4+0x68], R0 ;  /* 0x00006800ff0075a7 */ /* 0x0042a60008001104 */
[----:B------:R-:W-:Y:S05]  /*1fc0*/  BRA.U !UP0, `(.L_x_30) ;  /* 0x0000000508587547 */ /* 0x000fea000b800000 */
        /* <DEDUP_REMOVED lines=16> */
[----:B------:R-:W-:-:S03]  /*20d0*/  UMOV UR32, UR46 ;  /* 0x0000002e00207c82 */ /* 0x000fc60008000000 */
        /* <DEDUP_REMOVED lines=9> */
[----:B---3--:R-:W-:-:S11]  /*2170*/  UMOV UR6, UR25 ;  /* 0x0000001900067c82 */ /* 0x008fd60008000000 */
.L_x_36:
[----:B------:R-:W-:Y:S01]  /*2180*/  @!P3 MOV R3, 0x8000 ;  /* 0x000080000003b802 */ /* 0x000fe20000000f00 */
[----:B------:R-:W-:Y:S01]  /*2190*/  ULEA UR17, UR6, UR31, 0x3 ;  /* 0x0000001f06117291 */ /* 0x000fe2000f8e18ff */
[----:B-12---:R-:W-:Y:S11]  /*21a0*/  @P0 BRA `(.L_x_31) ;  /* 0x0000000000100947 */ /* 0x006ff60003800000 */
[----:B------:R-:W-:Y:S04]  /*21b0*/  MOV R4, UR23 ;  /* 0x0000001700047c02 */ /* 0x000fe80008000f00 */
[----:B------:R-:W-:Y:S04]  /*21c0*/  SHF.L.U32 R4, R4, 0x1f, RZ ;  /* 0x0000001f04047819 */ /* 0x000fe800000006ff */
[----:B------:R-:W1:Y:S02]  /*21d0*/  SYNCS.PHASECHK.TRANS64.TRYWAIT P0, [UR17+0x68], R4 ;  /* 0x00006804ff0075a7 */ /* 0x000e640008001111 */
[----:B-1----:R-:W-:Y:S05]  /*21e0*/  @!P0 BRA `(.L_x_32) ;  /* 0x0000007400588947 */ /* 0x002fea0003800000 */
.L_x_31:
[----:B------:R2:W-:Y:S01]  /*21f0*/  @!P3 SYNCS.ARRIVE.TRANS64 RZ, [UR17], R3 ;  /* 0x00000003ffffb9a7 */ /* 0x0005e20008000011 */
[----:B------:R-:W-:Y:S04]  /*2200*/  ULOP3.LUT UR7, UR33, 0x2, URZ, 0xfc, !UPT ;  /* 0x0000000221077892 */ /* 0x000fe8000f8efcff */
[----:B------:R-:W-:Y:S09]  /*2210*/  UISETP.NE.AND UP0, UPT, UR7, 0x2, UPT ;  /* 0x000000020700788c */ /* 0x000ff2000bf05270 */
[----:B------:R-:W-:Y:S05]  /*2220*/  BRA.U UP0, `(.L_x_33) ;  /* 0x0000000100047547 */ /* 0x000fea000b800000 */
[----:B----4-:R-:W-:Y:S05]  /*2230*/  BPT.TRAP 0x1 ;  /* 0x000000040000795c */ /* 0x010fea0000300000 */
.L_x_33:
[----:B------:R-:W-:Y:S04]  /*2240*/  BSSY.RECONVERGENT B0, `(.L_x_34) ;  /* 0x0000003000007945 */ /* 0x000fe80003800200 */
[----:B------:R-:W-:Y:S05]  /*2250*/  @P2 BRA `(.L_x_35) ;  /* 0x0000000000042947 */ /* 0x000fea0003800000 */
[----:B----4-:R-:W-:Y:S05]  /*2260*/  BPT.TRAP 0x1 ;  /* 0x000000040000795c */ /* 0x010fea0000300000 */
.L_x_35:
[----:B----4-:R-:W-:Y:S05]  /*2270*/  BSYNC.RECONVERGENT B0 ;  /* 0x0000000000007941 */ /* 0x010fea0003800200 */
.L_x_34:
        /* <DEDUP_REMOVED lines=25> */
[----:B------:R-:W-:Y:S01]  /*2410*/  UIADD3 UR7, UPT, UPT, UR24, 0x1, URZ ;  /* 0x0000000118077890 */ /* 0x000fe2000fffe0ff */
[----:B------:R-:W-:Y:S01]  /*2420*/  UMOV UR40, 0x0 ;  /* 0x0000000000287882 */ /* 0x000fe20000000000 */
[----:B------:R-:W-:Y:S01]  /*2430*/  UMOV UR41, 0x10000000 ;  /* 0x1000000000297882 */ /* 0x000fe20000000000 */
[----:B------:R-:W-:Y:S01]  /*2440*/  UMOV UR9, UR17 ;  /* 0x0000001100097c82 */ /* 0x000fe20008000000 */
[----:B------:R4:W-:Y:S01]  /*2450*/  UTMALDG.4D.IM2COL.2CTA [UR16], [UR28], UR6, desc[UR40] ;  /* 0x000028101c0073b4 */ /* 0x0009e20008259006 */
[----:B------:R-:W-:Y:S02]  /*2460*/  UMOV UR11, UR18 ;  /* 0x00000012000b7c82 */ /* 0x000fe40008000000 */
[----:B------:R-:W-:Y:S04]  /*2470*/  @UP2 UIADD3 UR22, UPT, UPT, UR13, URZ, URZ ;  /* 0x000000ff0d162290 */ /* 0x000fe8000fffe0ff */
[----:B------:R-:W-:Y:S01]  /*2480*/  UISETP.NE.AND UP0, UPT, UR22, UR43, UPT ;  /* 0x0000002b1600728c */ /* 0x000fe2000bf05270 */
[----:B------:R2:W-:Y:S10]  /*2490*/  UTMALDG.4D.2CTA [UR8], [UR26], desc[UR40] ;  /* 0x000028081a0075b4 */ /* 0x0005f40008219000 */
[----:B------:R-:W-:Y:S07]  /*24a0*/  @UP0 UIADD3 UR7, UPT, UPT, UR24, URZ, URZ ;  /* 0x000000ff18070290 */ /* 0x000fee000fffe0ff */
[----:B------:R-:W-:Y:S01]  /*24b0*/  UMOV UR24, UR7 ;  /* 0x0000000700187c82 */ /* 0x000fe20008000000 */
[----:B----4-:R-:W-:Y:S02]  /*24c0*/  UIADD3 UR6, UPT, UPT, UR32, -0x1, URZ ;  /* 0xffffffff20067890 */ /* 0x010fe4000fffe0ff */
[----:B--2---:R-:W-:Y:S02]  /*24d0*/  USEL UR13, UR22, URZ, UP0 ;  /* 0x000000ff160d7287 */ /* 0x004fe40008000000 */
[----:B------:R-:W-:Y:S02]  /*24e0*/  UISETP.GT.U32.AND UP0, UPT, UR32, 0x1, UPT ;  /* 0x000000012000788c */ /* 0x000fe4000bf04070 */
[----:B------:R-:W-:Y:S01]  /*24f0*/  USEL UR12, UR30, URZ, UP2 ;  /* 0x000000ff1e0c7287 */ /* 0x000fe20009000000 */
[----:B------:R-:W-:Y:S01]  /*2500*/  UMOV UR32, UR6 ;  /* 0x0000000600207c82 */ /* 0x000fe20008000000 */
[----:B------:R-:W-:Y:S05]  /*2510*/  UMOV UR6, UR25 ;  /* 0x0000001900067c82 */ /* 0x000fea0008000000 */
[----:B---3--:R-:W-:Y:S05]  /*2520*/  BRA.U UP0, `(.L_x_36) ;  /* 0xfffffffd00147547 */ /* 0x008fea000b83ffff */
.L_x_30:
[----:B------:R-:W-:Y:S01]  /*2530*/  SHF.L.U32 R3, R2, 0x1f, RZ ;  /* 0x0000001f02037819 */ /* 0x000fe200000006ff */
[----:B------:R-:W-:-:S03]  /*2540*/  NOP ;  /* 0x0000000000007918 */ /* 0x000fc60000000000 */
[----:B-12---:R-:W1:Y:S02]  /*2550*/  SYNCS.PHASECHK.TRANS64.TRYWAIT P0, [UR31+0x120], R3 ;  /* 0x00012003ff0075a7 */ /* 0x006e64000800111f */
[----:B-1----:R-:W-:Y:S05]  /*2560*/  @!P0 BRA `(.L_x_37) ;  /* 0x0000007000908947 */ /* 0x002fea0003800000 */
.L_x_155:
[----:B------:R-:W2:Y:S01]  /*2570*/  LDS.128 R4, [UR31+0x160] ;  /* 0x0001601fff047984 */ /* 0x000ea20008000c00 */
[----:B------:R-:W-:Y:S02]  /*2580*/  UIADD3 UR4, UPT, UPT, UR31, 0x128, URZ ;  /* 0x000001281f047890 */ /* 0x000fe4000fffe0ff */
[----:B------:R-:W-:Y:S01]  /*2590*/  UISETP.GE.AND UP0, UPT, UR39, 0x1, UPT ;  /* 0x000000012700788c */ /* 0x000fe2000bf06270 */
[----:B------:R-:W-:Y:S01]  /*25a0*/  @!PT LDS RZ, [RZ] ;  /* 0x00000000fffff984 */ /* 0x000fe20000000800 */
[----:B------:R-:W-:Y:S01]  /*25b0*/  @!PT LDS RZ, [RZ] ;  /* 0x00000000fffff984 */ /* 0x000fe20000000800 */
[----:B------:R-:W-:Y:S01]  /*25c0*/  @!PT LDS RZ, [RZ] ;  /* 0x00000000fffff984 */ /* 0x000fe20000000800 */
[----:B------:R-:W-:Y:S01]  /*25d0*/  @!PT LDS RZ, [RZ] ;  /* 0x00000000fffff984 */ /* 0x000fe20000000800 */
[----:B------:R3:W-:Y:S06]  /*25e0*/  MEMBAR.ALL.CTA ;  /* 0x0000000000007992 */ /* 0x0007ec0000008000 */
[----:B---3--:R-:W3:Y:S01]  /*25f0*/  FENCE.VIEW.ASYNC.S ;  /* 0x00000000000073c6 */ /* 0x008ee20000000000 */
[----:B------:R-:W-:-:S09]  /*2600*/  UPRMT UR4, URZ, 0x654, UR4 ;  /* 0x00000654ff047896 */ /* 0x000fd20008000004 */
[----:B---3--:R-:W-:Y:S01]  /*2610*/  SYNCS.ARRIVE.TRANS64.RED.A1T0 RZ, [UR4], RZ ;  /* 0x000000ffffff79a7 */ /* 0x008fe20008100404 */
[----:B--2---:R-:W-:-:S13]  /*2620*/  LOP3.LUT P0, RZ, R6, 0x1, RZ, 0xc0, !PT ;  /* 0x0000000106ff7812 */ /* 0x004fda000780c0ff */
[----:B------:R-:W-:Y:S01]  /*2630*/  VOTEU.ANY UP1, P0 ;  /* 0x0000000000ff7886 */ /* 0x000fe20000020100 */
[----:B------:R-:W-:-:S13]  /*2640*/  PLOP3.LUT P0, PT, PT, PT, UP1, 0x80, 0x8 ;  /* 0x000000000008781c */ /* 0x000fda0003f0f018 */
[----:B-1----:R-:W-:Y:S02]  /*2650*/  @P0 MOV R0, R4 ;  /* 0x0000000400000202 */ /* 0x002fe40000000f00 */
[----:B------:R-:W-:Y:S02]  /*2660*/  @P0 LOP3.LUT R4, R5, 0xffff, RZ, 0xc0, !PT ;  /* 0x0000ffff05040812 */ /* 0x000fe400078ec0ff */
[----:B------:R-:W-:Y:S02]  /*2670*/  @P0 R2UR UR6, R0 ;  /* 0x00000000000602ca */ /* 0x000fe400000e0000 */
[----:B------:R-:W-:-:S11]  /*2680*/  @P0 R2UR UR5, R4 ;  /* 0x00000000040502ca */ /* 0x000fd600000e0000 */
[----:B------:R-:W-:Y:S02]  /*2690*/  @UP1 UMOV UR42, UR6 ;  /* 0x00000006002a1c82 */ /* 0x000fe40008000000 */
[----:B------:R-:W-:Y:S01]  /*26a0*/  @UP1 UMOV UR38, UR5 ;  /* 0x0000000500261c82 */ /* 0x000fe20008000000 */
[----:B------:R-:W-:Y:S05]  /*26b0*/  BRA.U !UP0, `(.L_x_38) ;  /* 0x0000000108d47547 */ /* 0x000fea000b800000 */
[----:B------:R-:W1:Y:S01]  /*26c0*/  LDCU.128 UR16, c[0x0][0xb10] ;  /* 0x00016200ff1077ac */ /* 0x000e620008000c00 */
[----:B------:R-:W2:Y:S01]  /*26d0*/  LDCU UR21, c[0x0][0xb20] ;  /* 0x00016400ff1577ac */ /* 0x000ea20008000800 */
[----:B------:R-:W3:Y:S01]  /*26e0*/  LDCU UR20, c[0x0][0xb0c] ;  /* 0x00016180ff1477ac */ /* 0x000ee20008000800 */
[----:B------:R-:W4:Y:S01]  /*26f0*/  LDCU.64 UR8, c[0x0][0xb28] ;  /* 0x00016500ff0877ac */ /* 0x000f220008000a00 */
[----:B------:R-:W-:Y:S02]  /*2700*/  UISETP.NE.AND UP3, UPT, UR39, 0x1, UPT ;  /* 0x000000012700788c */ /* 0x000fe4000bf65270 */
[----:B-1----:R-:W-:Y:S02]  /*2710*/  UIMAD.WIDE.U32 UR4, UR47, UR19, URZ ;  /* 0x000000132f0472a5 */ /* 0x002fe4000f8e00ff */
[----:B------:R-:W-:Y:S02]  /*2720*/  UIMAD.WIDE.U32 UR6, UR48, UR16, URZ ;  /* 0x00000010300672a5 */ /* 0x000fe4000f8e00ff */
[----:B------:R-:W-:-:S02]  /*2730*/  UISETP.NE.AND UP0, UPT, UR18, 0x1, UPT ;  /* 0x000000011200788c */ /* 0x000fc4000bf05270 */
[----:B------:R-:W-:Y:S01]  /*2740*/  UIMAD.WIDE.U32 UR14, UR38, UR19, URZ ;  /* 0x00000013260e72a5 */ /* 0x000fe2000f8e00ff */
[----:B------:R-:W-:Y:S02]  /*2750*/  UMOV UR4, UR5 ;  /* 0x0000000500047c82 */ /* 0x000fe40008000000 */
[----:B------:R-:W-:Y:S01]  /*2760*/  UMOV UR6, UR7 ;  /* 0x0000000700067c82 */ /* 0x000fe20008000000 */
[----:B--2---:R-:W-:Y:S02]  /*2770*/  USHF.R.U32.HI UR4, URZ, UR21, UR4 ;  /* 0x00000015ff047299 */ /* 0x004fe40008011604 */
[----:B---3--:R-:W-:Y:S02]  /*2780*/  UISETP.NE.AND UP2, UPT, UR20, 0x1, UPT ;  /* 0x000000011400788c */ /* 0x008fe4000bf45270 */
[----:B------:R-:W-:Y:S02]  /*2790*/  USHF.R.U32.HI UR6, URZ, UR17, UR6 ;  /* 0x00000011ff067299 */ /* 0x000fe40008011606 */
[----:B------:R-:W-:-:S02]  /*27a0*/  USEL UR5, UR47, UR4, !UP0 ;  /* 0x000000042f057287 */ /* 0x000fc4000c000000 */
[----:B------:R-:W-:Y:S02]  /*27b0*/  USEL UR6, UR48, UR6, !UP2 ;  /* 0x0000000630067287 */ /* 0x000fe4000d000000 */
[----:B----4-:R-:W-:Y:S01]  /*27c0*/  UIMAD.WIDE.U32 UR10, UR5, UR8, URZ ;  /* 0x00000008050a72a5 */ /* 0x010fe2000f8e00ff */
[----:B------:R-:W-:Y:S01]  /*27d0*/  UMOV UR4, UR15 ;  /* 0x0000000f00047c82 */ /* 0x000fe20008000000 */
[----:B------:R-:W-:Y:S02]  /*27e0*/  UIMAD.WIDE.U32 UR12, UR42, UR16, URZ ;  /* 0x000000102a0c72a5 */ /* 0x000fe4000f8e00ff */
[----:B------:R-:W-:-:S03]  /*27f0*/  UIMAD.WIDE.U32 UR14, UR6, UR8, URZ ;  /* 0x00000008060e72a5 */ /* 0x000fc6000f8e00ff */
[----:B------:R-:W-:Y:S01]  /*2800*/  UMOV UR10, UR11 ;  /* 0x0000000b000a7c82 */ /* 0x000fe20008000000 */
[----:B------:R-:W-:Y:S02]  /*2810*/  USHF.R.U32.HI UR4, URZ, UR21, UR4 ;  /* 0x00000015ff047299 */ /* 0x000fe40008011604 */
[----:B------:R-:W-:Y:S01]  /*2820*/  @UP3 USHF.R.U32.HI UR5, URZ, UR9, UR10 ;  /* 0x00000009ff053299 */ /* 0x000fe2000801160a */
[----:B------:R-:W-:Y:S01]  /*2830*/  UMOV UR12, UR13 ;  /* 0x0000000d000c7c82 */ /* 0x000fe20008000000 */
[----:B------:R-:W-:Y:S01]  /*2840*/  UMOV UR14, UR15 ;  /* 0x0000000f000e7c82 */ /* 0x000fe20008000000 */
[----:B------:R-:W-:Y:S02]  /*2850*/  USHF.R.U32.HI UR17, URZ, UR17, UR12 ;  /* 0x00000011ff117299 */ /* 0x000fe4000801160c */
[----:B------:R-:W-:Y:S02]  /*2860*/  USEL UR4, UR38, UR4, !UP0 ;  /* 0x0000000426047287 */ /* 0x000fe4000c000000 */
[----:B------:R-:W-:-:S02]  /*2870*/  @UP3 USHF.R.U32.HI UR6, URZ, UR9, UR14 ;  /* 0x00000009ff063299 */ /* 0x000fc4000801160e */
[----:B------:R-:W-:Y:S02]  /*2880*/  UIMAD UR7, UR39, UR5, URZ ;  /* 0x00000005270772a4 */ /* 0x000fe4000f8e02ff */
[----:B------:R-:W-:Y:S02]  /*2890*/  USEL UR5, UR42, UR17, !UP2 ;  /* 0x000000112a057287 */ /* 0x000fe4000d000000 */
[----:B------:R-:W-:Y:S02]  /*28a0*/  UIMAD UR10, UR39, UR6, URZ ;  /* 0x00000006270a72a4 */ /* 0x000fe4000f8e02ff */
[----:B------:R-:W-:Y:S02]  /*28b0*/  UISETP.GE.AND UP0, UPT, UR4, UR7, UPT ;  /* 0x000000070400728c */ /* 0x000fe4000bf06270 */
[----:B------:R-:W-:Y:S02]  /*28c0*/  UIMAD.WIDE.U32 UR12, UR4, UR8, URZ ;  /* 0x00000008040c72a5 */ /* 0x000fe4000f8e00ff */
[----:B------:R-:W-:-:S02]  /*28d0*/  UISETP.GE.OR UP0, UPT, UR5, UR10, UP0 ;  /* 0x0000000a0500728c */ /* 0x000fc40008706670 */
[----:B------:R-:W-:Y:S02]  /*28e0*/  UIMAD.WIDE.U32 UR10, UR5, UR8, URZ ;  /* 0x00000008050a72a5 */ /* 0x000fe4000f8e00ff */
[----:B------:R-:W-:Y:S01]  /*28f0*/  UIADD3 UR12, UPT, UPT, -UR4, URZ, URZ ;  /* 0x000000ff040c7290 */ /* 0x000fe2000fffe1ff */
[----:B------:R-:W-:Y:S01]  /*2900*/  UMOV UR8, UR13 ;  /* 0x0000000d00087c82 */ /* 0x000fe20008000000 */
[----:B------:R-:W-:Y:S02]  /*2910*/  UIADD3 UR10, UPT, UPT, -UR5, URZ, URZ ;  /* 0x000000ff050a7290 */ /* 0x000fe4000fffe1ff */
[----:B------:R-:W-:-:S03]  /*2920*/  USHF.R.U32.HI UR8, URZ, UR9, UR8 ;  /* 0x00000009ff087299 */ /* 0x000fc60008011608 */
[----:B------:R-:W-:Y:S01]  /*2930*/  @!UP0 UMOV UR7, UR11 ;  /* 0x0000000b00078c82 */ /* 0x000fe20008000000 */
[----:B------:R-:W-:Y:S02]  /*2940*/  UIMAD UR12, UR18, UR12, UR38 ;  /* 0x0000000c120c72a4 */ /* 0x000fe4000f8e0226 */
[----:B------:R-:W-:Y:S02]  /*2950*/  USEL UR8, UR4, UR8, !UP3 ;  /* 0x0000000804087287 */ /* 0x000fe4000d800000 */
[----:B------:R-:W-:Y:S02]  /*2960*/  @!UP0 USHF.R.U32.HI UR7, URZ, UR9, UR7 ;  /* 0x00000009ff078299 */ /* 0x000fe40008011607 */
[----:B------:R-:W-:Y:S02]  /*2970*/  UIADD3 UR9, UPT, UPT, -UR8, URZ, URZ ;  /* 0x000000ff08097290 */ /* 0x000fe4000fffe1ff */
[----:B------:R-:W-:Y:S02]  /*2980*/  @!UP0 USEL UR7, UR5, UR7, !UP3 ;  /* 0x0000000705078287 */ /* 0x000fe4000d800000 */
[----:B------:R-:W-:-:S02]  /*2990*/  UIMAD UR9, UR39, UR9, UR4 ;  /* 0x00000009270972a4 */ /* 0x000fc4000f8e0204 */
[----:B------:R-:W-:Y:S02]  /*29a0*/  @!UP0 UIADD3 UR8, UPT, UPT, UR8, -UR7, URZ ;  /* 0x8000000708088290 */ /* 0x000fe4000fffe0ff */
[----:B------:R-:W-:Y:S02]  /*29b0*/  @!UP0 UIMAD UR7, UR9, UR6, UR7 ;  /* 0x00000006090782a4 */ /* 0x000fe4000f8e0207 */
[----:B------:R-:W-:Y:S02]  /*29c0*/  @!UP0 UIMAD UR4, UR39, UR8, UR5 ;  /* 0x00000008270482a4 */ /* 0x000fe4000f8e0205 */
[----:B------:R-:W-:Y:S02]  /*29d0*/  UIMAD UR6, UR20, UR10, UR42 ;  /* 0x0000000a140672a4 */ /* 0x000fe4000f8e022a */
[----:B------:R-:W-:Y:S01]  /*29e0*/  UIMAD UR38, UR4, UR18, UR12 ;  /* 0x00000012042672a4 */ /* 0x000fe2000f8e020c */
[----:B------:R-:W-:Y:S02]  /*29f0*/  @!UP0 UMOV UR5, UR7 ;  /* 0x0000000700058c82 */ /* 0x000fe40008000000 */
[----:B------:R-:W-:-:S12]  /*2a00*/  UIMAD UR42, UR5, UR20, UR6 ;  /* 0x00000014052a72a4 */ /* 0x000fd8000f8e0206 */
.L_x_38:
[----:B------:R-:W1:Y:S02]  /*2a10*/  LDCU UR4, c[0x0][0xb30] ;  /* 0x00016600ff0477ac */ /* 0x000e640008000800 */
[----:B-1----:R-:W-:-:S09]  /*2a20*/  UISETP.NE.AND UP0, UPT, UR4, 0x1, UPT ;  /* 0x000000010400788c */ /* 0x002fd2000bf05270 */
[----:B------:R-:W-:Y:S05]  /*2a30*/  BRA.U UP0, `(.L_x_39) ;  /* 0x0000000100447547 */ /* 0x000fea000b800000 */
[----:B------:R-:W1:Y:S01]  /*2a40*/  LDCU.128 UR8, c[0x0][0xb10] ;  /* 0x00016200ff0877ac */ /* 0x000e620008000c00 */
[----:B------:R-:W2:Y:S01]  /*2a50*/  LDCU UR12, c[0x0][0xb0c] ;  /* 0x00016180ff0c77ac */ /* 0x000ea20008000800 */
[----:B------:R-:W3:Y:S01]  /*2a60*/  LDCU UR13, c[0x0][0xb20] ;  /* 0x00016400ff0d77ac */ /* 0x000ee20008000800 */
[----:B-1----:R-:W-:Y:S02]  /*2a70*/  UIMAD.WIDE.U32 UR6, UR42, UR8, URZ ;  /* 0x000000082a0672a5 */ /* 0x002fe4000f8e00ff */
[----:B------:R-:W-:Y:S02]  /*2a80*/  UIMAD.WIDE.U32 UR4, UR38, UR11, URZ ;  /* 0x0000000b260472a5 */ /* 0x000fe4000f8e00ff */
[----:B--2---:R-:W-:Y:S02]  /*2a90*/  UISETP.NE.AND UP2, UPT, UR12, 0x1, UPT ;  /* 0x000000010c00788c */ /* 0x004fe4000bf45270 */
[----:B------:R-:W-:Y:S01]  /*2aa0*/  UISETP.NE.AND UP0, UPT, UR10, 0x1, UPT ;  /* 0x000000010a00788c */ /* 0x000fe2000bf05270 */
[----:B------:R-:W-:-:S02]  /*2ab0*/  UMOV UR6, UR7 ;  /* 0x0000000700067c82 */ /* 0x000fc40008000000 */
[----:B------:R-:W-:Y:S01]  /*2ac0*/  UMOV UR4, UR5 ;  /* 0x0000000500047c82 */ /* 0x000fe20008000000 */
[----:B------:R-:W-:Y:S02]  /*2ad0*/  USHF.R.U32.HI UR6, URZ, UR9, UR6 ;  /* 0x00000009ff067299 */ /* 0x000fe40008011606 */
[----:B---3--:R-:W-:Y:S02]  /*2ae0*/  USHF.R.U32.HI UR4, URZ, UR13, UR4 ;  /* 0x0000000dff047299 */ /* 0x008fe40008011604 */
[----:B------:R-:W-:Y:S02]  /*2af0*/  USEL UR5, UR42, UR6, !UP2 ;  /* 0x000000062a057287 */ /* 0x000fe4000d000000 */
[----:B------:R-:W-:-:S04]  /*2b00*/  USEL UR4, UR38, UR4, !UP0 ;  /* 0x0000000426047287 */ /* 0x000fc8000c000000 */
[----:B------:R-:W-:Y:S02]  /*2b10*/  UIADD3 UR6, UPT, UPT, UR5, -UR4, URZ ;  /* 0x8000000405067290 */ /* 0x000fe4000fffe0ff */
[----:B------:R-:W-:Y:S02]  /*2b20*/  UIADD3 UR4, UPT, UPT, -UR5, UR4, URZ ;  /* 0x0000000405047290 */ /* 0x000fe4000fffe1ff */
[----:B------:R-:W-:Y:S02]  /*2b30*/  UIMAD UR38, UR6, UR10, UR38 ;  /* 0x0000000a062672a4 */ /* 0x000fe4000f8e0226 */
[----:B------:R-:W-:-:S12]  /*2b40*/  UIMAD UR42, UR4, UR12, UR42 ;  /* 0x0000000c042a72a4 */ /* 0x000fd8000f8e022a */
.L_x_39:
[----:B------:R-:W-:Y:S01]  /*2b50*/  R2UR UR5, R48 ;  /* 0x00000000300572ca */ /* 0x000fe200000e0000 */
[----:B------:R-:W-:Y:S01]  /*2b60*/  UMOV UR30, UR34 ;  /* 0x00000022001e7c82 */ /* 0x000fe20008000000 */
[----:B------:R-:W-:Y:S02]  /*2b70*/  R2UR UR4, R47 ;  /* 0x000000002f0472ca */ /* 0x000fe400000e0000 */
[----:B------:R-:W-:Y:S02]  /*2b80*/  PLOP3.LUT P1, PT, PT, PT, PT, 0x80, 0x8 ;  /* 0x000000000008781c */ /* 0x000fe40003f2f070 */
[----:B------:R-:W-:-:S07]  /*2b90*/  LOP3.LUT R2, R2, 0x1, RZ, 0x3c, !PT ;  /* 0x0000000102027812 */ /* 0x000fce00078e3cff */
[----:B------:R-:W-:Y:S02]  /*2ba0*/  UIADD3 UR45, UPT, UPT, UR42, UR5, URZ ;  /* 0x000000052a2d7290 */ /* 0x000fe4000fffe0ff */
[----:B------:R-:W-:Y:S01]  /*2bb0*/  UIADD3 UR20, UPT, UPT, UR38, UR4, URZ ;  /* 0x0000000426147290 */ /* 0x000fe2000fffe0ff */
[----:B------:R-:W-:Y:S11]  /*2bc0*/  BRA.U UP1, `(.L_x_40) ;  /* 0xffffffed01487547 */ /* 0x000ff6000b83ffff */
[----:B------:R-:W-:Y:S01]  /*2bd0*/  UIADD3 UR31, UPT, UPT, UR31, 0x68, URZ ;  /* 0x000000681f1f7890 */ /* 0x000fe2000fffe0ff */
[----:B------:R-:W-:-:S03]  /*2be0*/  MOV R2, UR23 ;  /* 0x0000001700027c02 */ /* 0x000fc60008000f00 */
[----:B------:R-:W-:Y:S01]  /*2bf0*/  ULEA UR4, UR25, UR31, 0x3 ;  /* 0x0000001f19047291 */ /* 0x000fe2000f8e18ff */
[----:B------:R-:W-:-:S08]  /*2c00*/  SHF.L.U32 R2, R2, 0x1f, RZ ;  /* 0x0000001f02027819 */ /* 0x000fd000000006ff */
[----:B------:R-:W1:Y:S02]  /*2c10*/  SYNCS.PHASECHK.TRANS64.TRYWAIT P0, [UR4], R2 ;  /* 0x00000002ff0075a7 */ /* 0x000e640008001104 */
[----:B-1----:R-:W-:Y:S05]  /*2c20*/  @!P0 BRA `(.L_x_41) ;  /* 0x0000006800f88947 */ /* 0x002fea0003800000 */
.L_x_157:
[----:B------:R-:W-:-:S04]  /*2c30*/  UIADD3 UR4, UPT, UPT, UR25, 0x1, URZ ;  /* 0x0000000119047890 */ /* 0x000fc8000fffe0ff */
[----:B------:R-:W-:-:S04]  /*2c40*/  UISETP.NE.AND UP0, UPT, UR4, 0xd, UPT ;  /* 0x0000000d0400788c */ /* 0x000fc8000bf05270 */
[----:B------:R-:W-:Y:S02]  /*2c50*/  USEL UR5, URZ, 0x1, UP0 ;  /* 0x00000001ff057887 */ /* 0x000fe40008000000 */
[----:B------:R-:W-:Y:S02]  /*2c60*/  USEL UR4, UR4, URZ, UP0 ;  /* 0x000000ff04047287 */ /* 0x000fe40008000000 */
[----:B------:R-:W-:Y:S02]  /*2c70*/  ULOP3.LUT UR6, UR23, UR5, URZ, 0x3c, !UPT ;  /* 0x0000000517067292 */ /* 0x000fe4000f8e3cff */
[----:B------:R-:W-:-:S04]  /*2c80*/  ULEA UR5, UR4, UR31, 0x3 ;  /* 0x0000001f04057291 */ /* 0x000fc8000f8e18ff */
[----:B-1----:R-:W-:-:S04]  /*2c90*/  MOV R2, UR6 ;  /* 0x0000000600027c02 */ /* 0x002fc80008000f00 */
[----:B------:R-:W-:-:S04]  /*2ca0*/  SHF.L.U32 R2, R2, 0x1f, RZ ;  /* 0x0000001f02027819 */ /* 0x000fc800000006ff */
[----:B------:R-:W1:Y:S02]  /*2cb0*/  SYNCS.PHASECHK.TRANS64.TRYWAIT P0, [UR5], R2 ;  /* 0x00000002ff0075a7 */ /* 0x000e640008001105 */
[----:B-1----:R-:W-:Y:S05]  /*2cc0*/  @!P0 BRA `(.L_x_42) ;  /* 0x0000006800e88947 */ /* 0x002fea0003800000 */
.L_x_159:
        /* <DEDUP_REMOVED lines=10> */
.L_x_161:
        /* <DEDUP_REMOVED lines=10> */
.L_x_163:
        /* <DEDUP_REMOVED lines=10> */
.L_x_165:
        /* <DEDUP_REMOVED lines=10> */
.L_x_167:
        /* <DEDUP_REMOVED lines=10> */
.L_x_169:
        /* <DEDUP_REMOVED lines=10> */
.L_x_171:
        /* <DEDUP_REMOVED lines=10> */
.L_x_173:
        /* <DEDUP_REMOVED lines=10> */
.L_x_175:
        /* <DEDUP_REMOVED lines=10> */
.L_x_177:
        /* <DEDUP_REMOVED lines=10> */
.L_x_179:
[----:B------:R-:W-:-:S04]  /*3310*/  UIADD3 UR4, UPT, UPT, UR4, 0x1, URZ ;  /* 0x0000000104047890 */ /* 0x000fc8000fffe0ff */
[----:B------:R-:W-:-:S04]  /*3320*/  UISETP.NE.AND UP0, UPT, UR4, 0xd, UPT ;  /* 0x0000000d0400788c */ /* 0x000fc8000bf05270 */
[----:B------:R-:W-:Y:S02]  /*3330*/  USEL UR5, URZ, 0x1, UP0 ;  /* 0x00000001ff057887 */ /* 0x000fe40008000000 */
[----:B------:R-:W-:Y:S02]  /*3340*/  USEL UR4, UR4, URZ, UP0 ;  /* 0x000000ff04047287 */ /* 0x000fe40008000000 */
[----:B------:R-:W-:Y:S02]  /*3350*/  ULOP3.LUT UR5, UR6, UR5, URZ, 0x3c, !UPT ;  /* 0x0000000506057292 */ /* 0x000fe4000f8e3cff */
[----:B------:R-:W-:-:S04]  /*3360*/  ULEA UR4, UR4, UR31, 0x3 ;  /* 0x0000001f04047291 */ /* 0x000fc8000f8e18ff */
[----:B-1----:R-:W-:Y:S02]  /*3370*/  IMAD.U32 R2, RZ, RZ, UR5 ;  /* 0x00000005ff027e24 */ /* 0x002fe4000f8e00ff */
[----:B------:R-:W-:-:S03]  /*3380*/  MOV R0, UR4 ;  /* 0x0000000400007c02 */ /* 0x000fc60008000f00 */
[----:B------:R-:W-:-:S07]  /*3390*/  SHF.L.U32 R2, R2, 0x1f, RZ ;  /* 0x0000001f02027819 */ /* 0x000fce00000006ff */
.L_x_53:
[----:B-1----:R1:W2:Y:S02]  /*33a0*/  SYNCS.PHASECHK.TRANS64.TRYWAIT P0, [R0+URZ], R2 ;  /* 0x00000002000075a7 */ /* 0x0022a400080011ff */
[----:B--2---:R-:W-:Y:S05]  /*33b0*/  @!P0 NANOSLEEP.SYNCS 0x989680 ;  /* 0x009896800000895d */ /* 0x004fea0003900000 */
[----:B------:R-:W2:Y:S02]  /*33c0*/  @!P0 SYNCS.PHASECHK.TRANS64 P0, [R0+URZ], R2 ;  /* 0x00000002000085a7 */ /* 0x000ea400080010ff */
[----:B--2---:R-:W-:Y:S05]  /*33d0*/  @P0 EXIT ;  /* 0x000000000000094d */ /* 0x004fea0003800000 */
[----:B------:R-:W-:Y:S05]  /*33e0*/  BRA `(.L_x_53) ;  /* 0xfffffffc00ec7947 */ /* 0x000fea000383ffff */
.L_x_22:
[----:B------:R-:W2:Y:S02]  /*33f0*/  S2UR UR4, SR_CgaCtaId ;  /* 0x00000000000479c3 */ /* 0x000ea40000008800 */
[----:B--2---:R-:W-:-:S04]  /*3400*/  UISETP.NE.AND UP0, UPT, UR4, URZ, UPT ;  /* 0x000000ff0400728c */ /* 0x004fc8000bf05270 */
[----:B------:R-:W-:-:S09]  /*3410*/  UISETP.NE.OR UP0, UPT, UR18, 0x1, UP0 ;  /* 0x000000011200788c */ /* 0x000fd20008705670 */
[----:B------:R-:W-:Y:S05]  /*3420*/  BRA.U UP0, `(.L_x_54) ;  /* 0x0000000100b47547 */ /* 0x000fea000b800000 */
[----:B------:R-:W2:Y:S01]  /*3430*/  S2UR UR5, SR_CgaCtaId ;  /* 0x00000000000579c3 */ /* 0x000ea20000008800 */
[----:B------:R-:W-:Y:S01]  /*3440*/  UMOV UR4, 0x400 ;  /* 0x0000040000047882 */ /* 0x000fe20000000000 */
[----:B------:R-:W-:Y:S01]  /*3450*/  HFMA2 R2, -RZ, RZ, 0, 5.9604644775390625e-08 ;  /* 0x00000001ff027431 */ /* 0x000fe200000001ff */
[----:B------:R-:W-:Y:S01]  /*3460*/  ISETP.GE.U32.AND P0, PT, R3, 0x2, PT ;  /* 0x000000020300780c */ /* 0x000fe20003f06070 */
[----:B------:R-:W-:Y:S01]  /*3470*/  IMAD.MOV.U32 R8, RZ, RZ, RZ ;  /* 0x000000ffff087224 */ /* 0x000fe200078e00ff */
[----:B--2---:R-:W-:-:S04]  /*3480*/  ULEA UR4, UR5, UR4, 0x18 ;  /* 0x0000000405047291 */ /* 0x004fc8000f8ec0ff */
[----:B------:R-:W-:Y:S02]  /*3490*/  UIADD3 UR5, UPT, UPT, UR4, 0x128, URZ ;  /* 0x0000012804057890 */ /* 0x000fe4000fffe0ff */
[----:B------:R-:W-:Y:S02]  /*34a0*/  UIADD3 UR8, UPT, UPT, UR4, 0x120, URZ ;  /* 0x0000012004087890 */ /* 0x000fe4000fffe0ff */
[----:B------:R-:W-:-:S12]  /*34b0*/  UPRMT UR5, URZ, 0x654, UR5 ;  /* 0x00000654ff057896 */ /* 0x000fd80008000005 */
.L_x_57:
[----:B------:R-:W-:Y:S01]  /*34c0*/  SHF.L.U32 R6, R2, 0x1f, RZ ;  /* 0x0000001f02067819 */ /* 0x000fe200000006ff */
[----:B------:R-:W-:Y:S02]  /*34d0*/  IMAD.U32 R4, RZ, RZ, UR8 ;  /* 0x00000008ff047e24 */ /* 0x000fe4000f8e00ff */
[----:B------:R-:W-:Y:S01]  /*34e0*/  @!P0 IMAD.MOV.U32 R5, RZ, RZ, 0x10 ;  /* 0x00000010ff058424 */ /* 0x000fe200078e00ff */
[----:B------:R-:W2:Y:S02]  /*34f0*/  SYNCS.PHASECHK.TRANS64.TRYWAIT P1, [UR4+0x128], R6 ;  /* 0x00012806ff0075a7 */ /* 0x000ea40008021104 */
[----:B------:R-:W-:-:S04]  /*3500*/  PRMT R4, R3, 0x654, R4 ;  /* 0x0000065403047816 */ /* 0x000fc80000000004 */
[----:B------:R-:W-:Y:S01]  /*3510*/  SEL R0, R4, R0, !P0 ;  /* 0x0000000004007207 */ /* 0x000fe20004000000 */
[----:B--2---:R-:W-:Y:S06]  /*3520*/  @!P1 BRA `(.L_x_55) ;  /* 0x0000006400d89947 */ /* 0x004fec0003800000 */
.L_x_181:
[----:B------:R-:W-:Y:S01]  /*3530*/  UIADD3 UR6, UPT, UPT, UR4, 0x160, URZ ;  /* 0x0000016004067890 */ /* 0x000fe2000fffe0ff */
[----:B------:R3:W-:Y:S01]  /*3540*/  @!P0 SYNCS.ARRIVE.TRANS64.RED RZ, [R0+URZ], R5 ;  /* 0x0000000500ff89a7 */ /* 0x0007e200080004ff */
[----:B------:R-:W-:Y:S01]  /*3550*/  UIADD3 UR7, UPT, UPT, UR4, 0x120, URZ ;  /* 0x0000012004077890 */ /* 0x000fe2000fffe0ff */
[----:B------:R-:W-:-:S08]  /*3560*/  LOP3.LUT R2, R2, 0x1, RZ, 0x3c, !PT ;  /* 0x0000000102027812 */ /* 0x000fd000078e3cff */
[----:B------:R-:W-:Y:S06]  /*3570*/  UGETNEXTWORKID.BROADCAST [UR6], [UR7] ;  /* 0x00000000060073ca */ /* 0x000fec0008000100 */
[----:B---3--:R-:W-:-:S04]  /*3580*/  SHF.L.U32 R5, R8, 0x1f, RZ ;  /* 0x0000001f08057819 */ /* 0x008fc800000006ff */
[----:B------:R-:W3:Y:S02]  /*3590*/  SYNCS.PHASECHK.TRANS64.TRYWAIT P1, [UR4+0x120], R5 ;  /* 0x00012005ff0075a7 */ /* 0x000ee40008021104 */
[----:B---3--:R-:W-:Y:S05]  /*35a0*/  @!P1 BRA `(.L_x_56) ;  /* 0x0000006400d09947 */ /* 0x008fea0003800000 */
.L_x_183:
[----:B--2---:R-:W2:Y:S01]  /*35b0*/  LDS.128 R4, [UR4+0x160] ;  /* 0x00016004ff047984 */ /* 0x004ea20008000c00 */
[----:B------:R-:W-:Y:S01]  /*35c0*/  LOP3.LUT R8, R8, 0x1, RZ, 0x3c, !PT ;  /* 0x0000000108087812 */ /* 0x000fe200078e3cff */
[----:B------:R-:W-:Y:S01]  /*35d0*/  @!PT LDS RZ, [RZ] ;  /* 0x00000000fffff984 */ /* 0x000fe20000000800 */
[----:B------:R-:W-:Y:S01]  /*35e0*/  @!PT LDS RZ, [RZ] ;  /* 0x00000000fffff984 */ /* 0x000fe20000000800 */
[----:B------:R-:W-:Y:S01]  /*35f0*/  @!PT LDS RZ, [RZ] ;  /* 0x00000000fffff984 */ /* 0x000fe20000000800 */
[----:B------:R-:W-:Y:S01]  /*3600*/  @!PT LDS RZ, [RZ] ;  /* 0x00000000fffff984 */ /* 0x000fe20000000800 */
[----:B------:R3:W-:Y:S06]  /*3610*/  MEMBAR.ALL.CTA ;  /* 0x0000000000007992 */ /* 0x0007ec0000008000 */
[----:B---3--:R-:W3:Y:S02]  /*3620*/  FENCE.VIEW.ASYNC.S ;  /* 0x00000000000073c6 */ /* 0x008ee40000000000 */
[----:B---3--:R-:W-:Y:S01]  /*3630*/  SYNCS.ARRIVE.TRANS64.RED.A1T0 RZ, [UR5], RZ ;  /* 0x000000ffffff79a7 */ /* 0x008fe20008100405 */
[----:B--2---:R-:W-:-:S13]  /*3640*/  LOP3.LUT P1, RZ, R6, 0x1, RZ, 0xc0, !PT ;  /* 0x0000000106ff7812 */ /* 0x004fda000782c0ff */
[----:B------:R-:W-:Y:S05]  /*3650*/  @P1 BRA `(.L_x_57) ;  /* 0xfffffffc00981947 */ /* 0x000fea000383ffff */
[----:B------:R-:W-:-:S04]  /*3660*/  SHF.L.U32 R0, R2, 0x1f, RZ ;  /* 0x0000001f02007819 */ /* 0x000fc800000006ff */
[----:B------:R-:W2:Y:S02]  /*3670*/  SYNCS.PHASECHK.TRANS64 P0, [UR4+0x128], R0 ;  /* 0x00012800ff0075a7 */ /* 0x000ea40008001004 */
[----:B-12---:R-:W-:Y:S05]  /*3680*/  @P0 EXIT ;  /* 0x000000000000094d */ /* 0x006fea0003800000 */
[----:B------:R-:W-:-:S07]  /*3690*/  MOV R0, UR4 ;  /* 0x0000000400007c02 */ /* 0x000fce0008000f00 */
.L_x_58:
[----:B-1----:R-:W-:-:S04]  /*36a0*/  SHF.L.U32 R3, R2, 0x1f, RZ ;  /* 0x0000001f02037819 */ /* 0x002fc800000006ff */
[----:B------:R1:W2:Y:S03]  /*36b0*/  SYNCS.PHASECHK.TRANS64.TRYWAIT P0, [R0+URZ+0x128], R3 ;  /* 0x00012803000075a7 */ /* 0x0002a600080011ff */
[----:B--2---:R-:W-:Y:S05]  /*36c0*/  @!P0 NANOSLEEP.SYNCS 0x989680 ;  /* 0x009896800000895d */ /* 0x004fea0003900000 */
[----:B------:R-:W2:Y:S02]  /*36d0*/  @!P0 SYNCS.PHASECHK.TRANS64 P0, [R0+URZ+0x128], R3 ;  /* 0x00012803000085a7 */ /* 0x000ea400080010ff */
[----:B--2---:R-:W-:Y:S05]  /*36e0*/  @P0 EXIT ;  /* 0x000000000000094d */ /* 0x004fea0003800000 */
[----:B------:R-:W-:Y:S05]  /*36f0*/  BRA `(.L_x_58) ;  /* 0xfffffffc00e87947 */ /* 0x000fea000383ffff */
.L_x_54:
[----:B------:R-:W-:Y:S05]  /*3700*/  BRA.U UP4, `(.L_x_59) ;  /* 0x0000001104a07547 */ /* 0x000fea000b800000 */
[----:B------:R-:W2:Y:S01]  /*3710*/  S2UR UR4, SR_CgaCtaId ;  /* 0x00000000000479c3 */ /* 0x000ea20000008800 */
[----:B------:R-:W-:Y:S01]  /*3720*/  UMOV UR5, 0x40 ;  /* 0x0000004000057882 */ /* 0x000fe20000000000 */
[----:B------:R-:W-:Y:S01]  /*3730*/  NOP ;  /* 0x0000000000007918 */ /* 0x000fe20000000000 */
[----:B------:R-:W-:Y:S01]  /*3740*/  UMOV UR6, 0x400 ;  /* 0x0000040000067882 */ /* 0x000fe20000000000 */
[----:B--2---:R-:W-:Y:S02]  /*3750*/  ULEA UR5, UR4, UR5, 0x18 ;  /* 0x0000000504057291 */ /* 0x004fe4000f8ec0ff */
[----:B------:R-:W-:-:S07]  /*3760*/  ULEA UR6, UR4, UR6, 0x18 ;  /* 0x0000000604067291 */ /* 0x000fce000f8ec0ff */
[----:B------:R-:W2:Y:S02]  /*3770*/  LDS.U8 R3, [UR5+0x1c] ;  /* 0x00001c05ff037984 */ /* 0x000ea40008000000 */
[----:B--2---:R-:W-:-:S13]  /*3780*/  ISETP.NE.AND P0, PT, R3, RZ, PT ;  /* 0x000000ff0300720c */ /* 0x004fda0003f05270 */
[----:B------:R-:W-:Y:S05]  /*3790*/  @P0 BRA `(.L_x_60) ;  /* 0x0000000400080947 */ /* 0x000fea0003800000 */
[----:B------:R-:W-:Y:S02]  /*37a0*/  UISETP.NE.U32.AND UP1, UPT, UR38, 0x1, UPT ;  /* 0x000000012600788c */ /* 0x000fe4000bf25070 */
[----:B------:R-:W-:-:S07]  /*37b0*/  UIADD3 UR7, UPT, UPT, UR5, 0x8, URZ ;  /* 0x0000000805077890 */ /* 0x000fce000fffe0ff */
[----:B------:R-:W-:Y:S05]  /*37c0*/  BRA.U !UP1, `(.L_x_61) ;  /* 0x00000001099c7547 */ /* 0x000fea000b800000 */
[----:B------:R-:W-:Y:S01]  /*37d0*/  ELECT P0, URZ, PT ;  /* 0x0000000000ff782f */ /* 0x000fe20003800000 */
[----:B------:R-:W-:-:S12]  /*37e0*/  BSSY B0, `(.L_x_61) ;  /* 0x0000025000007945 */ /* 0x000fd80003800000 */
[----:B------:R-:W-:Y:S05]  /*37f0*/  @!P0 BRA `(.L_x_62) ;  /* 0x00000000008c8947 */ /* 0x000fea0003800000 */
[----:B------:R-:W-:-:S05]  /*3800*/  UMOV UR4, 0x10 ;  /* 0x0000001000047882 */ /* 0x000fca0000000000 */
[----:B------:R-:W-:Y:S04]  /*3810*/  DEPBAR.LE SB2, 0x36 ;  /* 0x0000ad800000791a */ /* 0x000fe80000000000 */
[----:B------:R-:W2:Y:S02]  /*3820*/  UTCATOMSWS.2CTA.FIND_AND_SET.ALIGN UP0, UR4, UR4 ;  /* 0x00000004000475e3 */ /* 0x000ea40008200800 */
[----:B--2---:R-:W-:Y:S01]  /*3830*/  MOV R10, UR4 ;  /* 0x00000004000a7c02 */ /* 0x004fe20008000f00 */
[----:B------:R-:W-:Y:S06]  /*3840*/  BRA.U UP0, `(.L_x_63) ;  /* 0x0000000100187547 */ /* 0x000fec000b800000 */
.L_x_64:
[----:B------:R-:W-:Y:S05]  /*3850*/  NANOSLEEP 0x64 ;  /* 0x000000640000795d */ /* 0x000fea0003800000 */
[----:B------:R-:W-:-:S05]  /*3860*/  UMOV UR4, 0x10 ;  /* 0x0000001000047882 */ /* 0x000fca0000000000 */
[----:B------:R-:W-:Y:S04]  /*3870*/  DEPBAR.LE SB2, 0x36 ;  /* 0x0000ad800000791a */ /* 0x000fe80000000000 */
[----:B------:R-:W2:Y:S02]  /*3880*/  UTCATOMSWS.2CTA.FIND_AND_SET.ALIGN UP0, UR4, UR4 ;  /* 0x00000004000475e3 */ /* 0x000ea40008200800 */
[----:B--2---:R-:W-:Y:S01]  /*3890*/  MOV R10, UR4 ;  /* 0x00000004000a7c02 */ /* 0x004fe20008000f00 */
[----:B------:R-:W-:Y:S05]  /*38a0*/  BRA.U !UP0, `(.L_x_64) ;  /* 0xfffffffd08e87547 */ /* 0x000fea000b83ffff */
.L_x_63:
[----:B------:R-:W2:Y:S01]  /*38b0*/  LDS R6, [UR5+0x10] ;  /* 0x00001005ff067984 */ /* 0x000ea20008000800 */
[----:B------:R-:W-:Y:S01]  /*38c0*/  IMAD.U32 R3, RZ, RZ, UR6 ;  /* 0x00000006ff037e24 */ /* 0x000fe2000f8e00ff */
[----:B------:R-:W-:-:S03]  /*38d0*/  MOV R4, UR37 ;  /* 0x0000002500047c02 */ /* 0x000fc60008000f00 */
[----:B------:R-:W-:Y:S01]  /*38e0*/  VIADD R3, R3, 0x170 ;  /* 0x0000017003037836 */ /* 0x000fe20000000000 */
[----:B--2---:R-:W-:-:S04]  /*38f0*/  SHF.L.U32 R6, R6, 0x1f, RZ ;  /* 0x0000001f06067819 */ /* 0x004fc800000006ff */
[----:B------:R-:W2:Y:S02]  /*3900*/  SYNCS.PHASECHK.TRANS64.TRYWAIT P0, [UR5+0x8], R6 ;  /* 0x00000806ff0075a7 */ /* 0x000ea40008001105 */
[----:B--2---:R-:W-:Y:S05]  /*3910*/  @P0 BRA `(.L_x_65) ;  /* 0x0000000000080947 */ /* 0x004fea0003800000 */
[----:B------:R-:W2:Y:S02]  /*3920*/  SYNCS.PHASECHK.TRANS64.TRYWAIT P0, [UR5+0x8], R6 ;  /* 0x00000806ff0075a7 */ /* 0x000ea40008001105 */
[----:B--2---:R-:W-:Y:S05]  /*3930*/  @!P0 BRA `(.L_x_66) ;  /* 0x0000006400048947 */ /* 0x004fea0003800000 */
.L_x_65:
[----:B------:R-:W-:Y:S01]  /*3940*/  PRMT R4, R4, 0x654, R3 ;  /* 0x0000065404047816 */ /* 0x000fe20000000003 */
[----:B------:R-:W-:Y:S01]  /*3950*/  HFMA2 R3, -RZ, RZ, 0, 5.9604644775390625e-08 ;  /* 0x00000001ff037431 */ /* 0x000fe200000001ff */
[----:B------:R-:W-:Y:S01]  /*3960*/  UPRMT UR4, UR37, 0x654, UR7 ;  /* 0x0000065425047896 */ /* 0x000fe20008000007 */
[----:B------:R-:W-:Y:S02]  /*3970*/  IMAD.MOV.U32 R8, RZ, RZ, 0xffff ;  /* 0x0000ffffff087424 */ /* 0x000fe400078e00ff */
[----:B--2---:R-:W-:Y:S02]  /*3980*/  IMAD.MOV.U32 R6, RZ, RZ, 0x4 ;  /* 0x00000004ff067424 */ /* 0x004fe400078e00ff */
[----:B------:R-:W-:Y:S01]  /*3990*/  IMAD.SHL.U32 R9, R10, 0x20, RZ ;  /* 0x000000200a097824 */ /* 0x000fe200078e00ff */
[----:B------:R-:W-:Y:S02]  /*39a0*/  MOV R5, UR4 ;  /* 0x0000000400057c02 */ /* 0x000fe40008000f00 */
[-C--:B------:R-:W-:Y:S01]  /*39b0*/  SHF.L.U32 R8, R8, R10.reuse, RZ ;  /* 0x0000000a08087219 */ /* 0x080fe200000006ff */
[----:B------:R2:W-:Y:S01]  /*39c0*/  SYNCS.ARRIVE.TRANS64.RED RZ, [UR4], R6 ;  /* 0x00000006ffff79a7 */ /* 0x0005e20008000404 */
[----:B------:R-:W-:Y:S01]  /*39d0*/  SHF.L.U32 R7, R3, R10, RZ ;  /* 0x0000000a03077219 */ /* 0x000fe200000006ff */
[----:B------:R2:W-:Y:S04]  /*39e0*/  STS [UR6+0x170], R9 ;  /* 0x00017009ff007988 */ /* 0x0005e80008000806 */
[----:B------:R2:W-:Y:S04]  /*39f0*/  STAS [R4.64], R10 ;  /* 0x0000000a04007dbd */ /* 0x0005e8000c0008ff */
[----:B------:R2:W-:Y:S04]  /*3a00*/  ATOMS.OR RZ, [UR5+0x14], R8 ;  /* 0x00001408ffff798c */ /* 0x0005e8000b000005 */
[----:B------:R2:W-:Y:S04]  /*3a10*/  ATOMS.OR RZ, [UR5+0x18], R7 ;  /* 0x00001807ffff798c */ /* 0x0005e8000b000005 */
[----:B------:R2:W-:Y:S02]  /*3a20*/  ATOMS.XOR RZ, [UR5+0x10], R3 ;  /* 0x00001003ffff798c */ /* 0x0005e4000b800005 */
.L_x_62:
[----:B-1----:R-:W-:Y:S05]  /*3a30*/  BSYNC B0 ;  /* 0x0000000000007941 */ /* 0x002fea0003800000 */
.L_x_61:
[----:B------:R-:W-:Y:S05]  /*3a40*/  BRA.U UP1, `(.L_x_67) ;  /* 0x00000001016c7547 */ /* 0x000fea000b800000 */
[----:B------:R-:W-:-:S03]  /*3a50*/  UMOV UR4, 0xffffffff ;  /* 0xffffffff00047882 */ /* 0x000fc60000000000 */
[----:B------:R-:W-:Y:S05]  /*3a60*/  BRA.DIV UR4, `(.L_x_68) ;  /* 0x0000006204d07947 */ /* 0x000fea000b800000 */
[----:B------:R-:W-:-:S13]  /*3a70*/  ELECT P6, URZ, PT ;  /* 0x0000000000ff782f */ /* 0x000fda00038c0000 */
.L_x_186:
[----:B------:R-:W-:Y:S05]  /*3a80*/  @!P6 BRA `(.L_x_67) ;  /* 0x00000000005ce947 */ /* 0x000fea0003800000 */
[----:B--2---:R-:W2:Y:S02]  /*3a90*/  LDS R4, [UR5+0x10] ;  /* 0x00001005ff047984 */ /* 0x004ea40008000800 */
[----:B--2---:R-:W-:-:S04]  /*3aa0*/  SHF.L.U32 R4, R4, 0x1f, RZ ;  /* 0x0000001f04047819 */ /* 0x004fc800000006ff */
[----:B------:R-:W2:Y:S02]  /*3ab0*/  SYNCS.PHASECHK.TRANS64.TRYWAIT P0, [UR5+0x8], R4 ;  /* 0x00000804ff0075a7 */ /* 0x000ea40008001105 */
[----:B--2---:R-:W-:Y:S05]  /*3ac0*/  @P0 BRA `(.L_x_69) ;  /* 0x0000000000080947 */ /* 0x004fea0003800000 */
[----:B------:R-:W2:Y:S02]  /*3ad0*/  SYNCS.PHASECHK.TRANS64.TRYWAIT P0, [UR5+0x8], R4 ;  /* 0x00000804ff0075a7 */ /* 0x000ea40008001105 */
[----:B--2---:R-:W-:Y:S05]  /*3ae0*/  @!P0 BRA `(.L_x_70) ;  /* 0x0000006000d08947 */ /* 0x004fea0003800000 */
.L_x_69:
[----:B------:R-:W3:Y:S01]  /*3af0*/  LDS R6, [UR6+0x170] ;  /* 0x00017006ff067984 */ /* 0x000ee20008000800 */
[----:B--2---:R-:W-:Y:S02]  /*3b00*/  HFMA2 R3, -RZ, RZ, 0, 5.9604644775390625e-08 ;  /* 0x00000001ff037431 */ /* 0x004fe400000001ff */
[----:B------:R-:W-:Y:S01]  /*3b10*/  IMAD.MOV.U32 R4, RZ, RZ, 0xffff ;  /* 0x0000ffffff047424 */ /* 0x000fe200078e00ff */
[----:B------:R-:W-:Y:S01]  /*3b20*/  UPRMT UR4, UR37, 0x654, UR7 ;  /* 0x0000065425047896 */ /* 0x000fe20008000007 */
[----:B---3--:R-:W-:-:S03]  /*3b30*/  IMAD.SHL.U32 R5, R6, 0x20, RZ ;  /* 0x0000002006057824 */ /* 0x008fc600078e00ff */
[-C--:B------:R-:W-:Y:S02]  /*3b40*/  SHF.L.U32 R4, R4, R6.reuse, RZ ;  /* 0x0000000604047219 */ /* 0x080fe400000006ff */
[----:B------:R-:W-:Y:S01]  /*3b50*/  SHF.L.U32 R6, R3, R6, RZ ;  /* 0x0000000603067219 */ /* 0x000fe200000006ff */
[----:B------:R3:W-:Y:S04]  /*3b60*/  STS [UR6+0x170], R5 ;  /* 0x00017005ff007988 */ /* 0x0007e80008000806 */
[----:B------:R3:W-:Y:S04]  /*3b70*/  ATOMS.OR RZ, [UR5+0x14], R4 ;  /* 0x00001404ffff798c */ /* 0x0007e8000b000005 */
[----:B------:R3:W-:Y:S01]  /*3b80*/  ATOMS.OR RZ, [UR5+0x18], R6 ;  /* 0x00001806ffff798c */ /* 0x0007e2000b000005 */
[----:B------:R-:W-:Y:S03]  /*3b90*/  SYNCS.ARRIVE.TRANS64.RED.A1T0 RZ, [UR4], RZ ;  /* 0x000000ffffff79a7 */ /* 0x000fe60008100404 */
[----:B------:R3:W-:Y:S01]  /*3ba0*/  ATOMS.XOR RZ, [UR5+0x10], R3 ;  /* 0x00001003ffff798c */ /* 0x0007e2000b800005 */
[----:B------:R-:W-:Y:S05]  /*3bb0*/  BRA `(.L_x_67) ;  /* 0x0000000000107947 */ /* 0x000fea0003800000 */
.L_x_60:
[----:B------:R-:W-:Y:S02]  /*3bc0*/  MOV R3, 0xffffffff ;  /* 0xffffffff00037802 */ /* 0x000fe40000000f00 */
[----:B------:R-:W-:-:S03]  /*3bd0*/  MOV R4, 0x3c00 ;  /* 0x00003c0000047802 */ /* 0x000fc60000000f00 */
[----:B------:R2:W-:Y:S04]  /*3be0*/  STS [UR6+0x170], R3 ;  /* 0x00017003ff007988 */ /* 0x0005e80008000806 */
[----:B-12--5:R-:W-:Y:S05]  /*3bf0*/  CALL.REL.NOINC `($__internal_1_$__cuda_sm10x_tcgen05_guardrail_trap_phase_invalid_during_alloc) ;  /* 0x0000006800807944 */ /* 0x026fea0003c00000 */
.L_x_67:
[----:B------:R-:W-:Y:S05]  /*3c00*/  WARPSYNC.ALL ;  /* 0x0000000000007948 */ /* 0x000fea0003800000 */
[----:B------:R-:W4:Y:S01]  /*3c10*/  S2UR UR20, SR_CgaCtaId ;  /* 0x00000000001479c3 */ /* 0x000f220000008800 */
[----:B------:R-:W-:Y:S01]  /*3c20*/  UMOV UR4, 0x400 ;  /* 0x0000040000047882 */ /* 0x000fe20000000000 */
[----:B------:R-:W-:-:S06]  /*3c30*/  NOP ;  /* 0x0000000000007918 */ /* 0x000fcc0000000000 */
[----:B------:R-:W-:Y:S06]  /*3c40*/  BAR.ARV 0x6, 0xa0 ;  /* 0x0182800000007b1d */ /* 0x000fec0000002000 */
[----:B------:R-:W1:Y:S01]  /*3c50*/  LDCU.64 UR6, c[0x0][0x388] ;  /* 0x00007100ff0677ac */ /* 0x000e620008000a00 */
[----:B------:R-:W-:Y:S01]  /*3c60*/  LOP3.LUT R2, R2, 0xffff, RZ, 0xc0, !PT ;  /* 0x0000ffff02027812 */ /* 0x000fe200078ec0ff */
[----:B--2---:R-:W-:Y:S01]  /*3c70*/  IMAD.MOV.U32 R8, RZ, RZ, 0x1 ;  /* 0x00000001ff087424 */ /* 0x004fe200078e00ff */
[----:B------:R-:W-:Y:S01]  /*3c80*/  LOP3.LUT R0, R0, 0xffff, RZ, 0xc0, !PT ;  /* 0x0000ffff00007812 */ /* 0x000fe200078ec0ff */
[----:B------:R-:W-:Y:S01]  /*3c90*/  UMOV UR24, URZ ;  /* 0x000000ff00187c82 */ /* 0x000fe20008000000 */
[----:B------:R-:W-:Y:S01]  /*3ca0*/  R2UR UR21, R2 ;  /* 0x00000000021572ca */ /* 0x000fe200000e0000 */
[----:B------:R-:W-:Y:S01]  /*3cb0*/  IMAD.MOV.U32 R2, RZ, RZ, RZ ;  /* 0x000000ffff027224 */ /* 0x000fe200078e00ff */
[----:B------:R-:W-:Y:S01]  /*3cc0*/  R2UR UR35, R0 ;  /* 0x00000000002372ca */ /* 0x000fe200000e0000 */
[----:B------:R-:W-:Y:S01]  /*3cd0*/  IMAD.MOV.U32 R0, RZ, RZ, RZ ;  /* 0x000000ffff007224 */ /* 0x000fe200078e00ff */
[----:B------:R-:W-:Y:S01]  /*3ce0*/  UMOV UR19, URZ ;  /* 0x000000ff00137c82 */ /* 0x000fe20008000000 */
[----:B----4-:R-:W-:-:S02]  /*3cf0*/  ULEA UR20, UR20, UR4, 0x18 ;  /* 0x0000000414147291 */ /* 0x010fc4000f8ec0ff */
[----:B------:R-:W-:Y:S02]  /*3d00*/  UISETP.NE.AND UP3, UPT, UR38, URZ, UPT ;  /* 0x000000ff2600728c */ /* 0x000fe4000bf65270 */
[----:B------:R-:W-:Y:S01]  /*3d10*/  UIADD3 UR34, UPT, UPT, UR20, 0x128, URZ ;  /* 0x0000012814227890 */ /* 0x000fe2000fffe0ff */
[----:B------:R-:W-:Y:S01]  /*3d20*/  UMOV UR32, 0x0 ;  /* 0x0000000000207882 */ /* 0x000fe20000000000 */
[----:B------:R-:W-:Y:S01]  /*3d30*/  UMOV UR33, 0x8210490 ;  /* 0x0821049000217882 */ /* 0x000fe20000000000 */
[----:B-1----:R-:W-:Y:S02]  /*3d40*/  UIADD3 UR4, UPT, UPT, UR6, 0x3f, URZ ;  /* 0x0000003f06047890 */ /* 0x002fe4000fffe0ff */
[----:B---3--:R-:W1:Y:S01]  /*3d50*/  LDS R3, [UR20+0x170] ;  /* 0x00017014ff037984 */ /* 0x008e620008000800 */
[----:B------:R-:W2:Y:S01]  /*3d60*/  LDCU UR6, c[0x0][0x390] ;  /* 0x00007200ff0677ac */ /* 0x000ea20008000800 */
[----:B------:R-:W-:Y:S02]  /*3d70*/  USHF.R.S32.HI UR5, URZ, 0x1f, UR4 ;  /* 0x0000001fff057899 */ /* 0x000fe40008011404 */
[----:B------:R-:W-:-:S02]  /*3d80*/  UPRMT UR34, URZ, 0x654, UR34 ;  /* 0x00000654ff227896 */ /* 0x000fc40008000022 */
[----:B------:R-:W-:Y:S02]  /*3d90*/  ULEA.HI UR4, UR5, UR4, URZ, 0x6 ;  /* 0x0000000405047291 */ /* 0x000fe4000f8f30ff */
[----:B------:R-:W-:Y:S02]  /*3da0*/  UIADD3 UR5, UPT, UPT, UR20, 0x4300, URZ ;  /* 0x0000430014057890 */ /* 0x000fe4000fffe0ff */
[----:B------:R-:W-:Y:S02]  /*3db0*/  USHF.R.S32.HI UR4, URZ, 0x6, UR4 ;  /* 0x00000006ff047899 */ /* 0x000fe40008011404 */
[----:B------:R-:W-:Y:S02]  /*3dc0*/  USHF.R.U32.HI UR5, URZ, 0x4, UR5 ;  /* 0x00000004ff057899 */ /* 0x000fe40008011605 */
[----:B------:R-:W-:Y:S02]  /*3dd0*/  UIMAD UR7, UR4, UR7, URZ ;  /* 0x00000007040772a4 */ /* 0x000fe4000f8e02ff */
[----:B------:R-:W-:-:S02]  /*3de0*/  UIADD3 UR4, UPT, UPT, UR20, 0x1e300, URZ ;  /* 0x0001e30014047890 */ /* 0x000fc4000fffe0ff */
[----:B------:R-:W-:Y:S02]  /*3df0*/  ULOP3.LUT UR5, UR5, 0x3fff, URZ, 0xc0, !UPT ;  /* 0x00003fff05057892 */ /* 0x000fe4000f8ec0ff */
[----:B------:R-:W-:Y:S02]  /*3e00*/  USHF.R.U32.HI UR23, URZ, 0x4, UR4 ;  /* 0x00000004ff177899 */ /* 0x000fe40008011604 */
[----:B--2---:R-:W-:Y:S02]  /*3e10*/  UIMAD UR4, UR7, UR6, URZ ;  /* 0x00000006070472a4 */ /* 0x004fe4000f8e02ff */
[----:B------:R-:W-:Y:S02]  /*3e20*/  ULOP3.LUT UR23, UR23, 0x3fff, URZ, 0xc0, !UPT ;  /* 0x00003fff17177892 */ /* 0x000fe4000f8ec0ff */
[----:B------:R-:W-:Y:S02]  /*3e30*/  ULOP3.LUT UR22, UR5, 0x10000, URZ, 0xfc, !UPT ;  /* 0x0001000005167892 */ /* 0x000fe4000f8efcff */
[----:B------:R-:W-:-:S02]  /*3e40*/  UIADD3 UR36, UPT, UPT, UR4, -0x1, URZ ;  /* 0xffffffff04247890 */ /* 0x000fc4000fffe0ff */
[----:B------:R-:W-:Y:S01]  /*3e50*/  UISETP.GE.AND UP4, UPT, UR4, 0x1, UPT ;  /* 0x000000010400788c */ /* 0x000fe2000bf86270 */
[----:B------:R-:W-:Y:S01]  /*3e60*/  UMOV UR30, 0x0 ;  /* 0x00000000001e7882 */ /* 0x000fe20000000000 */
[----:B------:R-:W-:Y:S01]  /*3e70*/  UMOV UR31, 0x8210490 ;  /* 0x08210490001f7882 */ /* 0x000fe20000000000 */
[----:B------:R-:W-:Y:S01]  /*3e80*/  UMOV UR28, 0x0 ;  /* 0x00000000001c7882 */ /* 0x000fe20000000000 */
[----:B------:R-:W-:Y:S01]  /*3e90*/  UMOV UR29, 0x8210490 ;  /* 0x08210490001d7882 */ /* 0x000fe20000000000 */
[----:B------:R-:W-:Y:S01]  /*3ea0*/  UMOV UR26, 0x0 ;  /* 0x00000000001a7882 */ /* 0x000fe20000000000 */
[C---:B-1----:R-:W-:Y:S01]  /*3eb0*/  VIADD R5, R3.reuse, 0x40 ;  /* 0x0000004003057836 */ /* 0x042fe20000000000 */
[----:B------:R-:W-:Y:S01]  /*3ec0*/  LOP3.LUT R4, R3, 0xffff, RZ, 0xc0, !PT ;  /* 0x0000ffff03047812 */ /* 0x000fe200078ec0ff */
[----:B------:R-:W-:-:S03]  /*3ed0*/  UMOV UR27, 0x8210490 ;  /* 0x08210490001b7882 */ /* 0x000fc60000000000 */
[----:B------:R-:W-:-:S05]  /*3ee0*/  LOP3.LUT R5, R5, 0xffff, RZ, 0xc0, !PT ;  /* 0x0000ffff05057812 */ /* 0x000fca00078ec0ff */
[----:B------:R1:W-:Y:S02]  /*3ef0*/  STL.64 [R1], R4 ;  /* 0x0000000401007387 */ /* 0x0003e40000100a00 */
.L_x_79:
[----:B-1----:R-:W-:-:S04]  /*3f00*/  SHF.L.U32 R5, R2, 0x1f, RZ ;  /* 0x0000001f02057819 */ /* 0x002fc800000006ff */
[----:B------:R-:W1:Y:S02]  /*3f10*/  SYNCS.PHASECHK.TRANS64.TRYWAIT P0, [UR20+0x120], R5 ;  /* 0x00012005ff0075a7 */ /* 0x000e640008001114 */
[----:B-1-34-:R-:W-:Y:S05]  /*3f20*/  @!P0 BRA `(.L_x_71) ;  /* 0x0000005c00d88947 */ /* 0x01afea0003800000 */
.L_x_188:
[----:B-1----:R-:W1:Y:S01]  /*3f30*/  LDS.128 R4, [UR20+0x160] ;  /* 0x00016014ff047984 */ /* 0x002e620008000c00 */
[----:B------:R-:W-:Y:S01]  /*3f40*/  ULEA UR25, UR24, UR20, 0x3 ;  /* 0x0000001418197291 */ /* 0x000fe2000f8e18ff */
[----:B------:R-:W-:Y:S01]  /*3f50*/  @!PT LDS RZ, [RZ] ;  /* 0x00000000fffff984 */ /* 0x000fe20000000800 */
[----:B------:R-:W-:Y:S01]  /*3f60*/  @!PT LDS RZ, [RZ] ;  /* 0x00000000fffff984 */ /* 0x000fe20000000800 */
[----:B------:R-:W-:Y:S01]  /*3f70*/  @!PT LDS RZ, [RZ] ;  /* 0x00000000fffff984 */ /* 0x000fe20000000800 */
[----:B------:R-:W-:Y:S01]  /*3f80*/  @!PT LDS RZ, [RZ] ;  /* 0x00000000fffff984 */ /* 0x000fe20000000800 */
[----:B------:R2:W-:Y:S06]  /*3f90*/  MEMBAR.ALL.CTA ;  /* 0x0000000000007992 */ /* 0x0005ec0000008000 */
[----:B--2---:R-:W2:Y:S02]  /*3fa0*/  FENCE.VIEW.ASYNC.S ;  /* 0x00000000000073c6 */ /* 0x004ea40000000000 */
[----:B--2---:R-:W-:Y:S01]  /*3fb0*/  SYNCS.ARRIVE.TRANS64.RED.A1T0 RZ, [UR34], RZ ;  /* 0x000000ffffff79a7 */ /* 0x004fe20008100422 */
[----:B-1----:R-:W-:Y:S01]  /*3fc0*/  LOP3.LUT P3, RZ, R6, 0x1, RZ, 0xc0, !PT ;  /* 0x0000000106ff7812 */ /* 0x002fe2000786c0ff */
[----:B------:R-:W-:-:S12]  /*3fd0*/  BRA.U UP3, `(.L_x_72) ;  /* 0x00000001030c7547 */ /* 0x000fd8000b800000 */
[----:B------:R-:W-:-:S04]  /*3fe0*/  SHF.L.U32 R5, R8, 0x1f, RZ ;  /* 0x0000001f08057819 */ /* 0x000fc800000006ff */
[----:B------:R-:W1:Y:S02]  /*3ff0*/  SYNCS.PHASECHK.TRANS64.TRYWAIT P0, [UR25+0x140], R5 ;  /* 0x00014005ff0075a7 */ /* 0x000e640008001119 */
[----:B-1----:R-:W-:Y:S05]  /*4000*/  @!P0 BRA `(.L_x_73) ;  /* 0x0000005c00b88947 */ /* 0x002fea0003800000 */
.L_x_72:
[----:B------:R-:W-:Y:S05]  /*4010*/  BRA.U UP3, `(.L_x_74) ;  /* 0x0000000503047547 */ /* 0x000fea000b800000 */
[----:B------:R-:W-:Y:S05]  /*4020*/  BRA.U !UP4, `(.L_x_75) ;  /* 0x000000010cf47547 */ /* 0x000fea000b800000 */
[----:B------:R-:W-:Y:S01]  /*4030*/  ULEA UR4, UR24, UR43, 0x2 ;  /* 0x0000002b18047291 */ /* 0x000fe2000f8e10ff */
[----:B-1----:R-:W-:-:S08]  /*4040*/  SHF.L.U32 R4, R0, 0x1f, RZ ;  /* 0x0000001f00047819 */ /* 0x002fd000000006ff */
[----:B------:R-:W5:Y:S01]  /*4050*/  LDL R5, [UR4] ;  /* 0x00000004ff057983 */ /* 0x000f620008100800 */
[----:B------:R-:W-:Y:S02]  /*4060*/  ULEA UR4, UR19, UR20, 0x3 ;  /* 0x0000001413047291 */ /* 0x000fe4000f8e18ff */
[----:B------:R-:W-:Y:S01]  /*4070*/  UPLOP3.LUT UP2, UPT, UPT, UPT, UPT, 0x40, 0x4 ;  /* 0x000000000004789c */ /* 0x000fe20003f4e870 */
[----:B------:R-:W-:-:S06]  /*4080*/  UMOV UR17, UR36 ;  /* 0x0000002400117c82 */ /* 0x000fcc0008000000 */
[----:B------:R1:W2:Y:S01]  /*4090*/  SYNCS.PHASECHK.TRANS64.TRYWAIT P2, [UR4], R4 ;  /* 0x00000004ff0075a7 */ /* 0x0002a20008041104 */
[----:B------:R-:W-:-:S05]  /*40a0*/  UMOV UR4, UR19 ;  /* 0x0000001300047c82 */ /* 0x000fca0008000000 */
.L_x_78:
[----:B------:R-:W-:Y:S01]  /*40b0*/  ULEA UR18, UR4, UR20, 0x3 ;  /* 0x0000001404127291 */ /* 0x000fe2000f8e18ff */
[----:B--234-:R-:W-:Y:S11]  /*40c0*/  @P2 BRA `(.L_x_76) ;  /* 0x00000000000c2947 */ /* 0x01cff60003800000 */
[----:B------:R-:W-:Y:S04]  /*40d0*/  SHF.L.U32 R6, R0, 0x1f, RZ ;  /* 0x0000001f00067819 */ /* 0x000fe800000006ff */
[----:B------:R-:W2:Y:S02]  /*40e0*/  SYNCS.PHASECHK.TRANS64.TRYWAIT P0, [UR18], R6 ;  /* 0x00000006ff0075a7 */ /* 0x000ea40008001112 */
[----:B--2---:R-:W-:Y:S05]  /*40f0*/  @!P0 BRA `(.L_x_77) ;  /* 0x0000005c00948947 */ /* 0x004fea0003800000 */
.L_x_76:
[----:B------:R-:W-:Y:S01]  /*4100*/  UISETP.NE.AND UP0, UPT, UR17, URZ, UPT ;  /* 0x000000ff1100728c */ /* 0x000fe2000bf05270 */
[----:B------:R-:W-:Y:S01]  /*4110*/  PLOP3.LUT P2, PT, PT, PT, PT, 0x80, 0x8 ;  /* 0x000000000008781c */ /* 0x000fe20003f4f070 */
[----:B------:R-:W-:Y:S02]  /*4120*/  UIADD3 UR5, UPT, UPT, UR4, 0x1, URZ ;  /* 0x0000000104057890 */ /* 0x000fe4000fffe0ff */
[----:B------:R-:W-:Y:S02]  /*4130*/  ULEA UR10, UR4, UR23, 0x9 ;  /* 0x00000017040a7291 */ /* 0x000fe4000f8e48ff */
[----:B------:R-:W-:Y:S01]  /*4140*/  UISETP.NE.AND UP1, UPT, UR5, 0xd, UPT ;  /* 0x0000000d0500788c */ /* 0x000fe2000bf25270 */
[----:B------:R-:W-:Y:S01]  /*4150*/  PLOP3.LUT P0, PT, PT, PT, UP0, 0x80, 0x8 ;  /* 0x000000000008781c */ /* 0x000fe20003f0f008 */
[----:B------:R-:W-:Y:S02]  /*4160*/  ULEA UR14, UR4, UR22, 0x9 ;  /* 0x00000016040e7291 */ /* 0x000fe4000f8e48ff */
[----:B------:R-:W-:Y:S02]  /*4170*/  USEL UR6, URZ, 0x1, UP1 ;  /* 0x00000001ff067887 */ /* 0x000fe40008800000 */
[----:B------:R-:W-:Y:S01]  /*4180*/  USEL UR19, UR5, URZ, UP1 ;  /* 0x000000ff05137287 */ /* 0x000fe20008800000 */
[----:B------:R-:W-:Y:S11]  /*4190*/  ELECT P1, URZ, PT ;  /* 0x0000000000ff782f */ /* 0x000ff60003820000 */
[----:B------:R-:W-:Y:S02]  /*41a0*/  @!UPT UIADD3 URZ, UPT, UPT, URZ, URZ, URZ ;  /* 0x000000fffffff290 */ /* 0x000fe4000fffe0ff */
[C---:B-----5:R-:W-:Y:S01]  /*41b0*/  @P1 R2UR.BROADCAST UR4, R5.reuse ;  /* 0x00000000050412ca */ /* 0x060fe200008e0000 */
[----:B------:R-:W-:Y:S01]  /*41c0*/  @UP0 ULEA UR5, UR19, UR20, 0x3 ;  /* 0x0000001413050291 */ /* 0x000fe2000f8e18ff */
[----:B------:R-:W-:Y:S01]  /*41d0*/  LOP3.LUT R0, R0, UR6, RZ, 0x3c, !PT ;  /* 0x0000000600007c12 */ /* 0x000fe2000f8e3cff */
[----:B------:R-:W-:Y:S02]  /*41e0*/  UIADD3 UR8, UPT, UPT, UR10, 0x80, URZ ;  /* 0x000000800a087890 */ /* 0x000fe4000fffe0ff */
[----:B------:R-:W-:Y:S01]  /*41f0*/  UIADD3 UR6, UPT, UPT, UR14, 0x2, URZ ;  /* 0x000000020e067890 */ /* 0x000fe2000fffe0ff */
[----:B-1----:R-:W-:Y:S01]  /*4200*/  @P0 SHF.L.U32 R4, R0, 0x1f, RZ ;  /* 0x0000001f00040819 */ /* 0x002fe200000006ff */
[----:B------:R-:W-:Y:S01]  /*4210*/  UIADD3 UR12, UPT, UPT, UR10, 0x100, URZ ;  /* 0x000001000a0c7890 */ /* 0x000fe2000fffe0ff */
[----:B------:R-:W-:Y:S02]  /*4220*/  UMOV UR11, 0x40004040 ;  /* 0x40004040000b7882 */ /* 0x000fe40000000000 */
[----:B------:R3:W4:Y:S01]  /*4230*/  @P0 SYNCS.PHASECHK.TRANS64.TRYWAIT P2, [UR5], R4 ;  /* 0x00000004ff0005a7 */ /* 0x0007220008041105 */
[----:B------:R-:W-:Y:S11]  /*4240*/  ELECT P0, URZ, PT ;  /* 0x0000000000ff782f */ /* 0x000ff60003800000 */
[----:B------:R-:W-:Y:S02]  /*4250*/  @!UPT UIADD3 URZ, UPT, UPT, URZ, URZ, URZ ;  /* 0x000000fffffff290 */ /* 0x000fe4000fffe0ff */
[C---:B------:R-:W-:Y:S02]  /*4260*/  @P0 R2UR.BROADCAST UR16, R5.reuse ;  /* 0x00000000051002ca */ /* 0x040fe400008e0000 */
[----:B------:R-:W-:Y:S01]  /*4270*/  ELECT P0, URZ, PT ;  /* 0x0000000000ff782f */ /* 0x000fe20003800000 */
[----:B------:R-:W-:Y:S01]  /*4280*/  UMOV UR15, 0x40004040 ;  /* 0x40004040000f7882 */ /* 0x000fe20000000000 */
[----:B------:R-:W-:Y:S01]  /*4290*/  UMOV UR9, 0x40004040 ;  /* 0x4000404000097882 */ /* 0x000fe20000000000 */
[----:B------:R1:W-:Y:S01]  /*42a0*/  UTCHMMA.2CTA gdesc[UR14], gdesc[UR10], tmem[UR4], tmem[UR32], idesc[UR33], UP2 ;  /* 0x00ff200a0e0075ea */ /* 0x0003e20009200004 */
[----:B------:R-:W-:Y:S01]  /*42b0*/  UPLOP3.LUT UP2, UPT, UPT, UPT, UPT, 0x80, 0x8 ;  /* 0x000000000008789c */ /* 0x000fe20003f4f070 */
[----:B------:R-:W-:Y:S01]  /*42c0*/  UMOV UR7, 0x40004040 ;  /* 0x4000404000077882 */ /* 0x000fe20000000000 */
[----:B------:R-:W-:Y:S01]  /*42d0*/  UMOV UR13, 0x40004040 ;  /* 0x40004040000d7882 */ /* 0x000fe20000000000 */
[----:B------:R-:W-:Y:S04]  /*42e0*/  UMOV UR5, 0x40004040 ;  /* 0x4000404000057882 */ /* 0x000fe80000000000 */
[----:B------:R2:W-:Y:S01]  /*42f0*/  UTCHMMA.2CTA gdesc[UR6], gdesc[UR8], tmem[UR16], tmem[UR30], idesc[UR31], UPT ;  /* 0x00ff1e08060075ea */ /* 0x0005e2000ba00010 */
[----:B-1----:R-:W-:Y:S01]  /*4300*/  UIADD3 UR4, UPT, UPT, UR14, 0x4, URZ ;  /* 0x000000040e047890 */ /* 0x002fe2000fffe0ff */
[C---:B------:R-:W-:Y:S02]  /*4310*/  @P0 R2UR.BROADCAST UR15, R5.reuse ;  /* 0x00000000050f02ca */ /* 0x040fe400008e0000 */
[----:B------:R-:W-:Y:S01]  /*4320*/  ELECT P0, URZ, PT ;  /* 0x0000000000ff782f */ /* 0x000fe20003800000 */
[----:B------:R-:W-:Y:S02]  /*4330*/  UIADD3 UR10, UPT, UPT, UR10, 0x180, URZ ;  /* 0x000001800a0a7890 */ /* 0x000fe4000fffe0ff */
[----:B--2---:R-:W-:Y:S10]  /*4340*/  UIADD3 UR6, UPT, UPT, UR14, 0x6, URZ ;  /* 0x000000060e067890 */ /* 0x004ff4000fffe0ff */
[----:B------:R-:W-:Y:S01]  /*4350*/  @P0 R2UR.BROADCAST UR9, R5 ;  /* 0x00000000050902ca */ /* 0x000fe200008e0000 */
[----:B------:R-:W-:Y:S01]  /*4360*/  UIADD3 UR8, UPT, UPT, UR18, 0x68, URZ ;  /* 0x0000006812087890 */ /* 0x000fe2000fffe0ff */
[----:B------:R1:W-:Y:S11]  /*4370*/  UTCHMMA.2CTA gdesc[UR4], gdesc[UR12], tmem[UR15], tmem[UR28], idesc[UR29], UPT ;  /* 0x00ff1c0c040075ea */ /* 0x0003f6000ba0000f */
[----:B------:R3:W-:Y:S01]  /*4380*/  UTCHMMA.2CTA gdesc[UR6], gdesc[UR10], tmem[UR9], tmem[UR26], idesc[UR27], UPT ;  /* 0x00ff1a0a060075ea */ /* 0x0007e2000ba00009 */
[----:B------:R3:W-:Y:S01]  /*4390*/  UTCBAR.2CTA.MULTICAST [UR8], URZ, UR21 ;  /* 0x000000ff080073e9 */ /* 0x0007e20008200815 */
[----:B-1----:R-:W-:Y:S02]  /*43a0*/  UIADD3 UR4, UPT, UPT, UR17, 0x1, URZ ;  /* 0x0000000111047890 */ /* 0x002fe4000fffe0ff */
[----:B------:R-:W-:Y:S02]  /*43b0*/  UIADD3 UR5, UPT, UPT, UR17, -0x1, URZ ;  /* 0xffffffff11057890 */ /* 0x000fe4000fffe0ff */
[----:B------:R-:W-:Y:S03]  /*43c0*/  UISETP.GT.U32.AND UP0, UPT, UR4, 0x1, UPT ;  /* 0x000000010400788c */ /* 0x000fe6000bf04070 */
[----:B------:R-:W-:Y:S02]  /*43d0*/  UMOV UR4, UR19 ;  /* 0x0000001300047c82 */ /* 0x000fe40008000000 */
[----:B------:R-:W-:Y:S04]  /*43e0*/  UMOV UR17, UR5 ;  /* 0x0000000500117c82 */ /* 0x000fe80008000000 */
[----:B------:R-:W-:Y:S05]  /*43f0*/  BRA.U UP0, `(.L_x_78) ;  /* 0xfffffffd002c7547 */ /* 0x000fea000b83ffff */
.L_x_75:
[----:B------:R-:W-:-:S09]  /*4400*/  UIADD3 UR4, UPT, UPT, UR25, 0x130, URZ ;  /* 0x0000013019047890 */ /* 0x000fd2000fffe0ff */
[----:B------:R2:W-:Y:S01]  /*4410*/  UTCBAR.2CTA.MULTICAST [UR4], URZ, UR35 ;  /* 0x000000ff040073e9 */ /* 0x0005e20008200823 */
[----:B------:R-:W-:Y:S02]  /*4420*/  NOP ;  /* 0x0000000000007918 */ /* 0x000fe40000000000 */
.L_x_74:
[----:B--2---:R-:W-:Y:S01]  /*4430*/  UIADD3 UR4, UPT, UPT, UR24, 0x1, URZ ;  /* 0x0000000118047890 */ /* 0x004fe2000fffe0ff */
[----:B------:R-:W-:-:S03]  /*4440*/  LOP3.LUT R2, R2, 0x1, RZ, 0x3c, !PT ;  /* 0x0000000102027812 */ /* 0x000fc600078e3cff */
[----:B------:R-:W-:-:S04]  /*4450*/  UISETP.NE.AND UP0, UPT, UR4, 0x2, UPT ;  /* 0x000000020400788c */ /* 0x000fc8000bf05270 */
[----:B------:R-:W-:Y:S02]  /*4460*/  USEL UR5, URZ, 0x1, UP0 ;  /* 0x00000001ff057887 */ /* 0x000fe40008000000 */
[----:B------:R-:W-:-:S04]  /*4470*/  USEL UR24, UR4, URZ, UP0 ;  /* 0x000000ff04187287 */ /* 0x000fc80008000000 */
[----:B------:R-:W-:Y:S01]  /*4480*/  LOP3.LUT R8, R8, UR5, RZ, 0x3c, !PT ;  /* 0x0000000508087c12 */ /* 0x000fe2000f8e3cff */
[----:B------:R-:W-:Y:S07]  /*4490*/  @P3 BRA `(.L_x_79) ;  /* 0xfffffff800983947 */ /* 0x000fee000383ffff */
[----:B---3--:R-:W2:Y:S01]  /*44a0*/  S2UR UR8, SR_CgaCtaId ;  /* 0x00000000000879c3 */ /* 0x008ea20000008800 */
[----:B------:R-:W-:Y:S01]  /*44b0*/  ELECT P0, URZ, PT ;  /* 0x0000000000ff782f */ /* 0x000fe20003800000 */
[----:B------:R-:W-:Y:S01]  /*44c0*/  HFMA2 R0, -RZ, RZ, 0, 5.9604644775390625e-08 ;  /* 0x00000001ff007431 */ /* 0x000fe200000001ff */
[----:B------:R-:W-:-:S05]  /*44d0*/  UMOV UR4, 0x40 ;  /* 0x0000004000047882 */ /* 0x000fca0000000000 */
[----:B------:R-:W-:Y:S01]  /*44e0*/  UVIRTCOUNT.DEALLOC.SMPOOL 0x80 ;  /* 0x000000800000784c */ /* 0x000fe20000000000 */
[----:B------:R-:W-:Y:S02]  /*44f0*/  UISETP.NE.AND UP0, UPT, UR38, URZ, UPT ;  /* 0x000000ff2600728c */ /* 0x000fe4000bf05270 */
[----:B--2---:R-:W-:-:S09]  /*4500*/  ULEA UR8, UR8, UR4, 0x18 ;  /* 0x0000000408087291 */ /* 0x004fd2000f8ec0ff */
[----:B------:R2:W-:Y:S01]  /*4510*/  @P0 STS.U8 [UR8+0x1c], R0 ;  /* 0x00001c00ff000988 */ /* 0x0005e20008000008 */
[----:B------:R-:W-:Y:S05]  /*4520*/  BRA.U UP0, `(.L_x_80) ;  /* 0x0000000100587547 */ /* 0x000fea000b800000 */
[----:B------:R-:W-:Y:S01]  /*4530*/  UIADD3 UR5, UPT, UPT, UR20, 0x140, URZ ;  /* 0x0000014014057890 */ /* 0x000fe2000fffe0ff */
[----:B------:R-:W-:-:S03]  /*4540*/  SHF.L.U32 R2, R8, 0x1f, RZ ;  /* 0x0000001f08027819 */ /* 0x000fc600000006ff */
[----:B------:R-:W-:-:S09]  /*4550*/  ULEA UR4, UR24, UR5, 0x3 ;  /* 0x0000000518047291 */ /* 0x000fd2000f8e18ff */
[----:B------:R-:W3:Y:S02]  /*4560*/  SYNCS.PHASECHK.TRANS64.TRYWAIT P0, [UR4], R2 ;  /* 0x00000002ff0075a7 */ /* 0x000ee40008001104 */
[----:B---3--:R-:W-:Y:S05]  /*4570*/  @!P0 BRA `(.L_x_81) ;  /* 0x00000058008c8947 */ /* 0x008fea0003800000 */
.L_x_192:
[----:B------:R-:W-:-:S04]  /*4580*/  UIADD3 UR4, UPT, UPT, UR24, 0x1, URZ ;  /* 0x0000000118047890 */ /* 0x000fc8000fffe0ff */
[----:B------:R-:W-:-:S04]  /*4590*/  UISETP.NE.AND UP1, UPT, UR4, 0x2, UPT ;  /* 0x000000020400788c */ /* 0x000fc8000bf25270 */
[----:B------:R-:W-:Y:S02]  /*45a0*/  USEL UR6, URZ, 0x1, UP1 ;  /* 0x00000001ff067887 */ /* 0x000fe40008800000 */
[----:B------:R-:W-:-:S04]  /*45b0*/  USEL UR4, UR4, URZ, UP1 ;  /* 0x000000ff04047287 */ /* 0x000fc80008800000 */
[----:B------:R-:W-:Y:S01]  /*45c0*/  ULEA UR4, UR4, UR5, 0x3 ;  /* 0x0000000504047291 */ /* 0x000fe2000f8e18ff */
[----:B--2---:R-:W-:-:S04]  /*45d0*/  LOP3.LUT R2, R8, UR6, RZ, 0x3c, !PT ;  /* 0x0000000608027c12 */ /* 0x004fc8000f8e3cff */
[----:B------:R-:W-:Y:S01]  /*45e0*/  SHF.L.U32 R2, R2, 0x1f, RZ ;  /* 0x0000001f02027819 */ /* 0x000fe200000006ff */
[----:B------:R-:W-:-:S04]  /*45f0*/  IMAD.U32 R0, RZ, RZ, UR4 ;  /* 0x00000004ff007e24 */ /* 0x000fc8000f8e00ff */
[----:B------:R2:W3:Y:S03]  /*4600*/  SYNCS.PHASECHK.TRANS64.TRYWAIT P0, [R0+URZ], R2 ;  /* 0x00000002000075a7 */ /* 0x0004e600080011ff */
[----:B---3--:R-:W-:Y:S05]  /*4610*/  @!P0 NANOSLEEP.SYNCS 0x989680 ;  /* 0x009896800000895d */ /* 0x008fea0003900000 */
[----:B------:R-:W3:Y:S02]  /*4620*/  @!P0 SYNCS.PHASECHK.TRANS64 P0, [R0+URZ], R2 ;  /* 0x00000002000085a7 */ /* 0x000ee400080010ff */
[----:B---3--:R-:W-:Y:S05]  /*4630*/  @P0 BRA `(.L_x_82) ;  /* 0x0000000000200947 */ /* 0x008fea0003800000 */
.L_x_83:
[----:B---3--:R3:W1:Y:S02]  /*4640*/  SYNCS.PHASECHK.TRANS64.TRYWAIT P0, [R0+URZ], R2 ;  /* 0x00000002000075a7 */ /* 0x00866400080011ff */
[----:B-1----:R-:W-:Y:S05]  /*4650*/  @!P0 NANOSLEEP.SYNCS 0x989680 ;  /* 0x009896800000895d */ /* 0x002fea0003900000 */
[----:B------:R-:W1:Y:S02]  /*4660*/  @!P0 SYNCS.PHASECHK.TRANS64 P0, [R0+URZ], R2 ;  /* 0x00000002000085a7 */ /* 0x000e6400080010ff */
[----:B-1----:R-:W-:Y:S05]  /*4670*/  @!P0 BRA `(.L_x_83) ;  /* 0xfffffffc00f08947 */ /* 0x002fea000383ffff */
[----:B------:R-:W-:Y:S05]  /*4680*/  BRA `(.L_x_82) ;  /* 0x00000000000c7947 */ /* 0x000fea0003800000 */
.L_x_80:
[----:B------:R-:W-:-:S04]  /*4690*/  UIADD3 UR4, UPT, UPT, UR20, 0x150, URZ ;  /* 0x0000015014047890 */ /* 0x000fc8000fffe0ff */
[----:B------:R-:W-:-:S09]  /*46a0*/  UPRMT UR4, UR37, 0x654, UR4 ;  /* 0x0000065425047896 */ /* 0x000fd20008000004 */
[----:B------:R-:W-:Y:S03]  /*46b0*/  SYNCS.ARRIVE.TRANS64.RED.A1T0 RZ, [UR4], RZ ;  /* 0x000000ffffff79a7 */ /* 0x000fe60008100404 */
.L_x_82:
[----:B--23--:R-:W-:Y:S01]  /*46c0*/  SHF.L.U32 R2, RZ, 0x1f, RZ ;  /* 0x0000001fff027819 */ /* 0x00cfe200000006ff */
[----:B------:R-:W-:Y:S01]  /*46d0*/  UIADD3 UR4, UPT, UPT, UR20, 0x150, URZ ;  /* 0x0000015014047890 */ /* 0x000fe2000fffe0ff */
[----:B------:R-:W-:Y:S02]  /*46e0*/  PLOP3.LUT P0, PT, PT, PT, UP0, 0x80, 0x8 ;  /* 0x000000000008781c */ /* 0x000fe40003f0f008 */
[----:B------:R-:W2:Y:S02]  /*46f0*/  SYNCS.PHASECHK.TRANS64.TRYWAIT P1, [UR20+0x150], R2 ;  /* 0x00015002ff0075a7 */ /* 0x000ea40008021114 */
[----:B--2---:R-:W-:Y:S09]  /*4700*/  @!P1 BRA `(.L_x_84) ;  /* 0x0000005800409947 */ /* 0x004ff20003800000 */
.L_x_194:
[----:B------:R-:W-:Y:S01]  /*4710*/  @!UP0 UPRMT UR4, UR37, 0x654, UR4 ;  /* 0x0000065425048896 */ /* 0x000fe20008000004 */
[----:B------:R-:W-:Y:S01]  /*4720*/  LOP3.LUT R3, R3, 0xffff, RZ, 0xc0, !PT ;  /* 0x0000ffff03037812 */ /* 0x000fe200078ec0ff */
[----:B--2---:R-:W-:-:S03]  /*4730*/  IMAD.MOV.U32 R2, RZ, RZ, 0xffff ;  /* 0x0000ffffff027424 */ /* 0x004fc600078e00ff */
[----:B------:R-:W-:-:S04]  /*4740*/  SHF.R.U32.HI R3, RZ, 0x5, R3 ;  /* 0x00000005ff037819 */ /* 0x000fc80000011603 */
[----:B------:R-:W-:Y:S01]  /*4750*/  @!P0 SYNCS.ARRIVE.TRANS64.RED.A1T0 RZ, [UR4], RZ ;  /* 0x000000ffffff89a7 */ /* 0x000fe20008100404 */
[----:B------:R-:W-:Y:S01]  /*4760*/  NOP ;  /* 0x0000000000007918 */ /* 0x000fe20000000000 */
[----:B------:R-:W2:Y:S01]  /*4770*/  LDS R0, [UR8+0x14] ;  /* 0x00001408ff007984 */ /* 0x000ea20008000800 */
[----:B------:R-:W-:-:S04]  /*4780*/  SHF.L.U32 R2, R2, R3, RZ ;  /* 0x0000000302027219 */ /* 0x000fc800000006ff */
[----:B--2---:R-:W-:-:S04]  /*4790*/  LOP3.LUT R0, R0, R2, RZ, 0xc0, !PT ;  /* 0x0000000200007212 */ /* 0x004fc800078ec0ff */
[----:B------:R-:W-:Y:S01]  /*47a0*/  ISETP.NE.AND P0, PT, R0, R2, PT ;  /* 0x000000020000720c */ /* 0x000fe20003f05270 */
[----:B------:R-:W-:-:S05]  /*47b0*/  IMAD.MOV.U32 R0, RZ, RZ, 0x1 ;  /* 0x00000001ff007424 */ /* 0x000fca00078e00ff */
[----:B------:R-:W-:-:S07]  /*47c0*/  SHF.L.U32 R0, R0, R3, RZ ;  /* 0x0000000300007219 */ /* 0x000fce00000006ff */
[----:B------:R-:W-:Y:S05]  /*47d0*/  @P0 BRA `(.L_x_85) ;  /* 0x00000000005c0947 */ /* 0x000fea0003800000 */
[----:B------:R-:W2:Y:S02]  /*47e0*/  LDS R3, [UR8+0x18] ;  /* 0x00001808ff037984 */ /* 0x000ea40008000800 */
[----:B--2---:R-:W-:-:S04]  /*47f0*/  LOP3.LUT R3, R3, R0, RZ, 0xc0, !PT ;  /* 0x0000000003037212 */ /* 0x004fc800078ec0ff */
[----:B------:R-:W-:-:S13]  /*4800*/  ISETP.NE.AND P0, PT, R3, R0, PT ;  /* 0x000000000300720c */ /* 0x000fda0003f05270 */
[----:B------:R-:W-:Y:S05]  /*4810*/  @P0 BRA `(.L_x_86) ;  /* 0x0000000000400947 */ /* 0x000fea0003800000 */
[----:B------:R-:W-:Y:S01]  /*4820*/  R2UR UR4, R2 ;  /* 0x00000000020472ca */ /* 0x000fe200000e0000 */
[----:B------:R-:W2:Y:S01]  /*4830*/  S2R R3, SR_LANEID ;  /* 0x0000000000037919 */ /* 0x000ea20000000000 */
[----:B------:R-:W-:-:S04]  /*4840*/  LOP3.LUT R0, RZ, R0, RZ, 0x33, !PT ;  /* 0x00000000ff007212 */ /* 0x000fc800078e33ff */
[----:B------:R-:W3:Y:S07]  /*4850*/  REDUX UR6, R0 ;  /* 0x00000000000673c4 */ /* 0x000eee0000000000 */
[----:B------:R-:W-:-:S03]  /*4860*/  ULOP3.LUT UR5, URZ, UR4, URZ, 0x33, !UPT ;  /* 0x00000004ff057292 */ /* 0x000fc6000f8e33ff */
[----:B------:R-:W-:Y:S02]  /*4870*/  VOTEU.ANY UR4, UPT, PT ;  /* 0x0000000000047886 */ /* 0x000fe400038e0100 */
[----:B------:R-:W-:Y:S01]  /*4880*/  UFLO.U32 UR4, UR4 ;  /* 0x00000004000472bd */ /* 0x000fe200080e0000 */
[----:B------:R-:W-:-:S04]  /*4890*/  IMAD.U32 R2, RZ, RZ, UR5 ;  /* 0x00000005ff027e24 */ /* 0x000fc8000f8e00ff */
[----:B------:R-:W1:Y:S02]  /*48a0*/  REDUX UR7, R2 ;  /* 0x00000000020773c4 */ /* 0x000e640000000000 */
[----:B------:R1:W-:Y:S01]  /*48b0*/  UTCATOMSWS.AND URZ, UR5 ;  /* 0x0000000500ff79e3 */ /* 0x0003e20008000000 */
[----:B---3--:R-:W-:Y:S01]  /*48c0*/  IMAD.U32 R0, RZ, RZ, UR6 ;  /* 0x00000006ff007e24 */ /* 0x008fe2000f8e00ff */
[----:B--2---:R-:W-:Y:S01]  /*48d0*/  ISETP.EQ.U32.AND P0, PT, R3, UR4, PT ;  /* 0x0000000403007c0c */ /* 0x004fe2000bf02070 */
[----:B-1----:R-:W-:-:S12]  /*48e0*/  IMAD.U32 R2, RZ, RZ, UR7 ;  /* 0x00000007ff027e24 */ /* 0x002fd8000f8e00ff */
[----:B------:R1:W-:Y:S04]  /*48f0*/  @P0 ATOMS.AND RZ, [UR8+0x14], R2 ;  /* 0x00001402ffff098c */ /* 0x0003e8000a800008 */
[----:B------:R1:W-:Y:S01]  /*4900*/  @P0 ATOMS.AND RZ, [UR8+0x18], R0 ;  /* 0x00001800ffff098c */ /* 0x0003e2000a800008 */
[----:B------:R-:W-:Y:S05]  /*4910*/  BRA `(.L_x_87) ;  /* 0x0000000000147947 */ /* 0x000fea0003800000 */
.L_x_86:
[----:B------:R-:W-:Y:S02]  /*4920*/  MOV R2, 0x4940 ;  /* 0x0000494000027802 */ /* 0x000fe40000000f00 */
[----:B-1--45:R-:W-:Y:S05]  /*4930*/  CALL.REL.NOINC `($__internal_0_$__cuda_sm10x_tcgen05_guardrail_trap_col_being_dealloced_not_returned_by_alloc) ;  /* 0x0000005c00247944 */ /* 0x032fea0003c00000 */
[----:B------:R-:W-:Y:S05]  /*4940*/  BRA `(.L_x_87) ;  /* 0x0000000000087947 */ /* 0x000fea0003800000 */
.L_x_85:
[----:B------:R-:W-:Y:S02]  /*4950*/  MOV R2, 0x4970 ;  /* 0x0000497000027802 */ /* 0x000fe40000000f00 */
[----:B-1--45:R-:W-:Y:S05]  /*4960*/  CALL.REL.NOINC `($__internal_2_$__cuda_sm10x_tcgen05_guardrail_trap_unallocated_columns_being_dealloced) ;  /* 0x0000005c00307944 */ /* 0x032fea0003c00000 */
.L_x_87:
[----:B------:R-:W-:Y:S01]  /*4970*/  NOP ;  /* 0x0000000000007918 */ /* 0x000fe20000000000 */
[----:B------:R-:W-:Y:S05]  /*4980*/  EXIT ;  /* 0x000000000000794d */ /* 0x000fea0003800000 */
.L_x_59:
[----:B------:R-:W-:-:S09]  /*4990*/  UISETP.NE.OR UP0, UPT, UR18, 0x3, !UP3 ;  /* 0x000000031200788c */ /* 0x000fd2000df05670 */
[----:B------:R-:W-:Y:S05]  /*49a0*/  BRA.U UP0, `(.L_x_88) ;  /* 0x00000015002c7547 */ /* 0x000fea000b800000 */
[----:B------:R-:W2:Y:S01]  /*49b0*/  LDCU.64 UR4, c[0x0][0x888] ;  /* 0x00011100ff0477ac */ /* 0x000ea20008000a00 */
[----:B------:R-:W3:Y:S01]  /*49c0*/  S2UR UR10, SR_CgaCtaId ;  /* 0x00000000000a79c3 */ /* 0x000ee20000008800 */
[----:B------:R-:W-:Y:S01]  /*49d0*/  HFMA2 R10, -RZ, RZ, 0, 5.9604644775390625e-08 ;  /* 0x00000001ff0a7431 */ /* 0x000fe200000001ff */
[----:B------:R-:W-:Y:S01]  /*49e0*/  MOV R9, RZ ;  /* 0x000000ff00097202 */ /* 0x000fe20000000f00 */
[----:B------:R-:W4:Y:S01]  /*49f0*/  LDCU UR49, c[0x0][0x370] ;  /* 0x00006e00ff3177ac */ /* 0x000f220008000800 */
[----:B------:R-:W-:Y:S01]  /*4a00*/  HFMA2 R0, -RZ, RZ, 0, 0.00048828125 ;  /* 0x00001000ff007431 */ /* 0x000fe200000001ff */
[----:B------:R-:W4:Y:S03]  /*4a10*/  LDCU.128 UR52, c[0x0][0xb10] ;  /* 0x00016200ff3477ac */ /* 0x000f260008000c00 */
[----:B------:R-:W1:Y:S01]  /*4a20*/  LDC.64 R12, c[0x0][0x348] ;  /* 0x0000d200ff0c7b82 */ /* 0x000e620000000a00 */
[----:B------:R-:W3:Y:S01]  /*4a30*/  LDCU UR38, c[0x0][0x374] ;  /* 0x00006e80ff2677ac */ /* 0x000ee20008000800 */
[----:B------:R-:W3:Y:S01]  /*4a40*/  LDCU.64 UR46, c[0x0][0x890] ;  /* 0x00011200ff2e77ac */ /* 0x000ee20008000a00 */
[----:B--2---:R-:W-:Y:S01]  /*4a50*/  UISETP.NE.U32.AND UP0, UPT, UR4, URZ, UPT ;  /* 0x000000ff0400728c */ /* 0x004fe2000bf05070 */
[----:B------:R-:W2:Y:S01]  /*4a60*/  LDCU UR30, c[0x0][0xb0c] ;  /* 0x00016180ff1e77ac */ /* 0x000ea20008000800 */
[----:B------:R-:W1:Y:S01]  /*4a70*/  LDCU UR68, c[0x0][0xb20] ;  /* 0x00016400ff4477ac */ /* 0x000e620008000800 */
[----:B------:R-:W1:Y:S01]  /*4a80*/  LDCU UR4, c[0x0][0xb30] ;  /* 0x00016600ff0477ac */ /* 0x000e620008000800 */
[----:B------:R-:W1:Y:S01]  /*4a90*/  LDCU.128 UR56, c[0x0][0x980] ;  /* 0x00013000ff3877ac */ /* 0x000e620008000c00 */
[----:B------:R-:W-:Y:S01]  /*4aa0*/  UMOV UR31, 0x400 ;  /* 0x00000400001f7882 */ /* 0x000fe20000000000 */
[----:B----4-:R-:W-:-:S02]  /*4ab0*/  UIMAD.WIDE.U32 UR6, UR49, UR52, URZ ;  /* 0x00000034310672a5 */ /* 0x010fc4000f8e00ff */
[----:B---3--:R-:W-:Y:S02]  /*4ac0*/  UIMAD.WIDE.U32 UR8, UR38, UR55, URZ ;  /* 0x00000037260872a5 */ /* 0x008fe4000f8e00ff */
[----:B------:R-:W-:Y:S02]  /*4ad0*/  UISETP.NE.AND.EX UP6, UPT, UR5, URZ, UPT, UP0 ;  /* 0x000000ff0500728c */ /* 0x000fe4000bfc5300 */
[----:B------:R-:W-:Y:S02]  /*4ae0*/  ULEA UR31, UR10, UR31, 0x18 ;  /* 0x0000001f0a1f7291 */ /* 0x000fe4000f8ec0ff */
[----:B------:R-:W-:Y:S02]  /*4af0*/  UISETP.NE.AND UP0, UPT, UR39, 0x1, UPT ;  /* 0x000000012700788c */ /* 0x000fe4000bf05270 */
[----:B------:R-:W-:Y:S02]  /*4b00*/  UISETP.NE.U32.AND UP0, UPT, UR46, URZ, UPT ;  /* 0x000000ff2e00728c */ /* 0x000fe4000bf05070 */
[----:B------:R-:W-:-:S02]  /*4b10*/  UIADD3 UR61, UPT, UPT, UR31, 0xe8, URZ ;  /* 0x000000e81f3d7890 */ /* 0x000fc4000fffe0ff */
[----:B------:R-:W-:Y:S02]  /*4b20*/  UIADD3 UR60, UPT, UPT, UR31, 0x128, URZ ;  /* 0x000001281f3c7890 */ /* 0x000fe4000fffe0ff */
[----:B------:R-:W-:Y:S02]  /*4b30*/  UIADD3 UR41, UPT, UPT, UR31, 0xd0, URZ ;  /* 0x000000d01f297890 */ /* 0x000fe4000fffe0ff */
[----:B------:R-:W-:Y:S02]  /*4b40*/  UIADD3 UR33, UPT, UPT, UR31, 0xd8, URZ ;  /* 0x000000d81f217890 */ /* 0x000fe4000fffe0ff */
[----:B------:R-:W-:Y:S02]  /*4b50*/  UIADD3 UR25, UPT, UPT, UR31, 0xe0, URZ ;  /* 0x000000e01f197890 */ /* 0x000fe4000fffe0ff */
[----:B------:R-:W-:Y:S02]  /*4b60*/  UISETP.GE.AND UP3, UPT, UR39, 0x1, UPT ;  /* 0x000000012700788c */ /* 0x000fe4000bf66270 */
[----:B------:R-:W-:Y:S01]  /*4b70*/  UISETP.NE.AND.EX UP5, UPT, UR47, URZ, UPT, UP0 ;  /* 0x000000ff2f00728c */ /* 0x000fe2000bfa5300 */
[----:B------:R-:W-:Y:S01]  /*4b80*/  UMOV UR66, UR7 ;  /* 0x0000000700427c82 */ /* 0x000fe20008000000 */
[----:B------:R-:W-:Y:S01]  /*4b90*/  UMOV UR65, UR9 ;  /* 0x0000000900417c82 */ /* 0x000fe20008000000 */
[----:B--2---:R-:W-:-:S02]  /*4ba0*/  UISETP.NE.AND UP3, UPT, UR30, 0x1, UPT ;  /* 0x000000011e00788c */ /* 0x004fc4000bf65270 */
[----:B------:R-:W-:Y:S02]  /*4bb0*/  UISETP.NE.AND UP0, UPT, UR54, 0x1, UPT ;  /* 0x000000013600788c */ /* 0x000fe4000bf05270 */
[----:B------:R-:W-:Y:S01]  /*4bc0*/  UPLOP3.LUT UP2, UPT, UPT, UPT, UPT, 0x40, 0x4 ;  /* 0x000000000004789c */ /* 0x000fe20003f4e870 */
[----:B------:R-:W2:Y:S01]  /*4bd0*/  LDCU.64 UR22, c[0x0][0xb28] ;  /* 0x00016500ff1677ac */ /* 0x000ea20008000a00 */
[----:B------:R-:W3:Y:S01]  /*4be0*/  LDCU.64 UR50, c[0x0][0x990] ;  /* 0x00013200ff3277ac */ /* 0x000ee20008000a00 */
[----:B------:R-:W-:Y:S02]  /*4bf0*/  UPRMT UR61, UR10, 0x654, UR61 ;  /* 0x000006540a3d7896 */ /* 0x000fe4000800003d */
[----:B------:R-:W-:Y:S02]  /*4c00*/  UPRMT UR60, URZ, 0x654, UR60 ;  /* 0x00000654ff3c7896 */ /* 0x000fe4000800003c */
[----:B------:R-:W-:Y:S02]  /*4c10*/  UPRMT UR64, UR10, 0x654, UR41 ;  /* 0x000006540a407896 */ /* 0x000fe40008000029 */
[----:B------:R-:W-:-:S02]  /*4c20*/  UPRMT UR63, UR10, 0x654, UR33 ;  /* 0x000006540a3f7896 */ /* 0x000fc40008000021 */
[----:B------:R-:W-:Y:S02]  /*4c30*/  UPRMT UR62, UR10, 0x654, UR25 ;  /* 0x000006540a3e7896 */ /* 0x000fe40008000019 */
[----:B------:R-:W-:Y:S02]  /*4c40*/  USHF.R.U32.HI UR66, URZ, UR53, UR66 ;  /* 0x00000035ff427299 */ /* 0x000fe40008011642 */
[----:B-1----:R-:W-:Y:S02]  /*4c50*/  USHF.R.U32.HI UR65, URZ, UR68, UR65 ;  /* 0x00000044ff417299 */ /* 0x002fe40008011641 */
[----:B------:R-:W-:Y:S02]  /*4c60*/  UISETP.NE.AND UP4, UPT, UR4, 0x1, UPT ;  /* 0x000000010400788c */ /* 0x000fe4000bf85270 */
[----:B------:R-:W-:Y:S02]  /*4c70*/  UISETP.NE.AND UP3, UPT, UR56, 0x1, UPT ;  /* 0x000000013800788c */ /* 0x000fe4000bf65270 */
[----:B--23--:R-:W-:-:S11]  /*4c80*/  UISETP.NE.AND UP0, UPT, UR59, 0x1, UPT ;  /* 0x000000013b00788c */ /* 0x00cfd6000bf05270 */
.L_x_99:
[----:B------:R-:W-:Y:S04]  /*4c90*/  SHF.L.U32 R3, R9, 0x1f, RZ ;  /* 0x0000001f09037819 */ /* 0x000fe800000006ff */
[----:B------:R-:W1:Y:S02]  /*4ca0*/  SYNCS.PHASECHK.TRANS64.TRYWAIT P0, [UR31+0x120], R3 ;  /* 0x00012003ff0075a7 */ /* 0x000e64000800111f */
[----:B-12---:R-:W-:Y:S05]  /*4cb0*/  @!P0 BRA `(.L_x_89) ;  /* 0x0000005000ec8947 */ /* 0x006fea0003800000 */
.L_x_196:
[----:B------:R-:W2:Y:S01]  /*4cc0*/  LDS.128 R4, [UR31+0x160] ;  /* 0x0001601fff047984 */ /* 0x000ea20008000c00 */
[----:B------:R-:W-:Y:S01]  /*4cd0*/  UISETP.GE.AND UP0, UPT, UR39, 0x1, UPT ;  /* 0x000000012700788c */ /* 0x000fe2000bf06270 */
[----:B------:R-:W-:Y:S01]  /*4ce0*/  @!PT LDS RZ, [RZ] ;  /* 0x00000000fffff984 */ /* 0x000fe20000000800 */
[----:B------:R-:W-:Y:S01]  /*4cf0*/  @!PT LDS RZ, [RZ] ;  /* 0x00000000fffff984 */ /* 0x000fe20000000800 */
[----:B------:R-:W-:Y:S01]  /*4d00*/  @!PT LDS RZ, [RZ] ;  /* 0x00000000fffff984 */ /* 0x000fe20000000800 */
[----:B------:R-:W-:Y:S01]  /*4d10*/  @!PT LDS RZ, [RZ] ;  /* 0x00000000fffff984 */ /* 0x000fe20000000800 */
[----:B------:R3:W-:Y:S06]  /*4d20*/  MEMBAR.ALL.CTA ;  /* 0x0000000000007992 */ /* 0x0007ec0000008000 */
[----:B---3--:R-:W3:Y:S02]  /*4d30*/  FENCE.VIEW.ASYNC.S ;  /* 0x00000000000073c6 */ /* 0x008ee40000000000 */
[----:B---3--:R-:W-:Y:S01]  /*4d40*/  SYNCS.ARRIVE.TRANS64.RED.A1T0 RZ, [UR60], RZ ;  /* 0x000000ffffff79a7 */ /* 0x008fe2000810043c */
[----:B--2---:R-:W-:Y:S11]  /*4d50*/  LOP3.LUT P0, RZ, R6, 0x1, RZ, 0xc0, !PT ;  /* 0x0000000106ff7812 */ /* 0x004ff6000780c0ff */
[----:B------:R-:W-:Y:S02]  /*4d60*/  @!UPT UIADD3 URZ, UPT, UPT, URZ, URZ, URZ ;  /* 0x000000fffffff290 */ /* 0x000fe4000fffe0ff */
[----:B------:R-:W-:Y:S01]  /*4d70*/  VOTEU.ANY UP3, P0 ;  /* 0x0000000000ff7886 */ /* 0x000fe20000060100 */
[----:B------:R-:W-:Y:S11]  /*4d80*/  PLOP3.LUT P0, PT, PT, PT, UP3, 0x80, 0x8 ;  /* 0x000000000008781c */ /* 0x000ff60003f0f038 */
[----:B------:R-:W-:Y:S02]  /*4d90*/  @!UPT UIADD3 URZ, UPT, UPT, URZ, URZ, URZ ;  /* 0x000000fffffff290 */ /* 0x000fe4000fffe0ff */
[----:B-1----:R-:W-:Y:S02]  /*4da0*/  @P0 MOV R3, R4 ;  /* 0x0000000400030202 */ /* 0x002fe40000000f00 */
[----:B------:R-:W-:Y:S02]  /*4db0*/  @P0 LOP3.LUT R2, R5, 0xffff, RZ, 0xc0, !PT ;  /* 0x0000ffff05020812 */ /* 0x000fe400078ec0ff */
[----:B------:R-:W-:Y:S02]  /*4dc0*/  @P0 R2UR UR5, R3 ;  /* 0x00000000030502ca */ /* 0x000fe400000e0000 */
[----:B------:R-:W-:Y:S11]  /*4dd0*/  @P0 R2UR UR4, R2 ;  /* 0x00000000020402ca */ /* 0x000ff600000e0000 */
[----:B------:R-:W-:Y:S02]  /*4de0*/  @UP3 UMOV UR15, UR5 ;  /* 0x00000005000f3c82 */ /* 0x000fe40008000000 */
[----:B------:R-:W-:Y:S01]  /*4df0*/  @UP3 UMOV UR14, UR4 ;  /* 0x00000004000e3c82 */ /* 0x000fe20008000000 */
[----:B------:R-:W-:Y:S05]  /*4e00*/  BRA.U !UP0, `(.L_x_90) ;  /* 0x0000000108c07547 */ /* 0x000fea000b800000 */
[----:B------:R-:W-:Y:S02]  /*4e10*/  UIMAD.WIDE.U32 UR8, UR14, UR55, URZ ;  /* 0x000000370e0872a5 */ /* 0x000fe4000f8e00ff */
[----:B------:R-:W-:Y:S02]  /*4e20*/  UP2UR UR18, UPR, URZ, 0x4 ;  /* 0x00000004ff127883 */ /* 0x000fe40008000000 */
[----:B------:R-:W-:Y:S02]  /*4e30*/  UISETP.NE.AND UP2, UPT, UR54, 0x1, UPT ;  /* 0x000000013600788c */ /* 0x000fe4000bf45270 */
[----:B------:R-:W-:Y:S02]  /*4e40*/  UIMAD.WIDE.U32 UR10, UR15, UR52, URZ ;  /* 0x000000340f0a72a5 */ /* 0x000fe4000f8e00ff */
[----:B------:R-:W-:Y:S02]  /*4e50*/  USEL UR4, UR38, UR65, !UP2 ;  /* 0x0000004126047287 */ /* 0x000fe4000d000000 */
[----:B------:R-:W-:Y:S02]  /*4e60*/  UISETP.NE.AND UP0, UPT, UR30, 0x1, UPT ;  /* 0x000000011e00788c */ /* 0x000fe4000bf05270 */
[----:B------:R-:W-:Y:S02]  /*4e70*/  UP2UR UR19, UPR, URZ, 0x2 ;  /* 0x00000002ff137883 */ /* 0x000fe40008000000 */
[----:B------:R-:W-:Y:S02]  /*4e80*/  UISETP.NE.AND UP1, UPT, UR39, 0x1, UPT ;  /* 0x000000012700788c */ /* 0x000fe4000bf25270 */
[----:B------:R-:W-:Y:S02]  /*4e90*/  UIMAD.WIDE.U32 UR12, UR4, UR22, URZ ;  /* 0x00000016040c72a5 */ /* 0x000fe4000f8e00ff */
[----:B------:R-:W-:Y:S01]  /*4ea0*/  USEL UR7, UR49, UR66, !UP0 ;  /* 0x0000004231077287 */ /* 0x000fe2000c000000 */
[----:B------:R-:W-:Y:S02]  /*4eb0*/  UMOV UR5, UR9 ;  /* 0x0000000900057c82 */ /* 0x000fe40008000000 */
[----:B------:R-:W-:Y:S02]  /*4ec0*/  USHF.R.U32.HI UR6, URZ, UR68, UR5 ;  /* 0x00000044ff067299 */ /* 0x000fe40008011605 */
[----:B------:R-:W-:Y:S02]  /*4ed0*/  UIMAD.WIDE.U32 UR16, UR7, UR22, URZ ;  /* 0x00000016071072a5 */ /* 0x000fe4000f8e00ff */
[----:B------:R-:W-:Y:S02]  /*4ee0*/  USEL UR6, UR14, UR6, !UP2 ;  /* 0x000000060e067287 */ /* 0x000fe4000d000000 */
[----:B------:R-:W-:Y:S01]  /*4ef0*/  UISETP.NE.AND UP2, UPT, UR18, URZ, UPT ;  /* 0x000000ff1200728c */ /* 0x000fe2000bf45270 */
[----:B------:R-:W-:Y:S01]  /*4f00*/  UMOV UR5, UR11 ;  /* 0x0000000b00057c82 */ /* 0x000fe20008000000 */
[----:B------:R-:W-:Y:S02]  /*4f10*/  UIMAD.WIDE.U32 UR10, UR6, UR22, URZ ;  /* 0x00000016060a72a5 */ /* 0x000fe4000f8e00ff */
[----:B------:R-:W-:Y:S03]  /*4f20*/  USHF.R.U32.HI UR8, URZ, UR53, UR5 ;  /* 0x00000035ff087299 */ /* 0x000fe60008011605 */
[----:B------:R-:W-:Y:S02]  /*4f30*/  UMOV UR5, UR13 ;  /* 0x0000000d00057c82 */ /* 0x000fe40008000000 */
[----:B------:R-:W-:Y:S03]  /*4f40*/  @UP1 USHF.R.U32.HI UR4, URZ, UR23, UR5 ;  /* 0x00000017ff041299 */ /* 0x000fe60008011605 */
[----:B------:R-:W-:Y:S01]  /*4f50*/  UMOV UR5, UR17 ;  /* 0x0000001100057c82 */ /* 0x000fe20008000000 */
[----:B------:R-:W-:Y:S02]  /*4f60*/  UIMAD UR4, UR39, UR4, URZ ;  /* 0x00000004270472a4 */ /* 0x000fe4000f8e02ff */
[----:B------:R-:W-:Y:S02]  /*4f70*/  @UP1 USHF.R.U32.HI UR7, URZ, UR23, UR5 ;  /* 0x00000017ff071299 */ /* 0x000fe40008011605 */
[----:B------:R-:W-:Y:S02]  /*4f80*/  USEL UR5, UR15, UR8, !UP0 ;  /* 0x000000080f057287 */ /* 0x000fe4000c000000 */
[----:B------:R-:W-:Y:S02]  /*4f90*/  UIMAD UR8, UR39, UR7, URZ ;  /* 0x00000007270872a4 */ /* 0x000fe4000f8e02ff */
[----:B------:R-:W-:Y:S03]  /*4fa0*/  UISETP.GE.AND UP0, UPT, UR6, UR4, UPT ;  /* 0x000000040600728c */ /* 0x000fe6000bf06270 */
[----:B------:R-:W-:Y:S01]  /*4fb0*/  UMOV UR4, UR11 ;  /* 0x0000000b00047c82 */ /* 0x000fe20008000000 */
[----:B------:R-:W-:Y:S02]  /*4fc0*/  UISETP.GE.OR UP0, UPT, UR5, UR8, UP0 ;  /* 0x000000080500728c */ /* 0x000fe40008706670 */
[----:B------:R-:W-:Y:S02]  /*4fd0*/  USHF.R.U32.HI UR4, URZ, UR23, UR4 ;  /* 0x00000017ff047299 */ /* 0x000fe40008011604 */
[----:B------:R-:W-:Y:S02]  /*4fe0*/  UIMAD.WIDE.U32 UR8, UR5, UR22, URZ ;  /* 0x00000016050872a5 */ /* 0x000fe4000f8e00ff */
[----:B------:R-:W-:Y:S04]  /*4ff0*/  USEL UR10, UR6, UR4, !UP1 ;  /* 0x00000004060a7287 */ /* 0x000fe8000c800000 */
[----:B------:R-:W-:Y:S01]  /*5000*/  UIADD3 UR11, UPT, UPT, -UR10, URZ, URZ ;  /* 0x000000ff0a0b7290 */ /* 0x000fe2000fffe1ff */
[----:B------:R-:W-:Y:S02]  /*5010*/  @!UP0 UMOV UR4, UR9 ;  /* 0x0000000900048c82 */ /* 0x000fe40008000000 */
[----:B------:R-:W-:Y:S02]  /*5020*/  @!UP0 USHF.R.U32.HI UR4, URZ, UR23, UR4 ;  /* 0x00000017ff048299 */ /* 0x000fe40008011604 */
[----:B------:R-:W-:Y:S02]  /*5030*/  UIMAD UR8, UR39, UR11, UR6 ;  /* 0x0000000b270872a4 */ /* 0x000fe4000f8e0206 */
[----:B------:R-:W-:Y:S02]  /*5040*/  @!UP0 USEL UR4, UR5, UR4, !UP1 ;  /* 0x0000000405048287 */ /* 0x000fe4000c800000 */
[----:B------:R-:W-:Y:S02]  /*5050*/  UISETP.NE.AND UP1, UPT, UR19, URZ, UPT ;  /* 0x000000ff1300728c */ /* 0x000fe4000bf25270 */
[----:B------:R-:W-:Y:S02]  /*5060*/  @!UP0 UIMAD UR7, UR7, UR8, UR4 ;  /* 0x00000008070782a4 */ /* 0x000fe4000f8e0204 */
[----:B------:R-:W-:Y:S02]  /*5070*/  @!UP0 UIADD3 UR9, UPT, UPT, UR10, -UR4, URZ ;  /* 0x800000040a098290 */ /* 0x000fe4000fffe0ff */
[----:B------:R-:W-:Y:S02]  /*5080*/  UIADD3 UR8, UPT, UPT, -UR6, URZ, URZ ;  /* 0x000000ff06087290 */ /* 0x000fe4000fffe1ff */
[----:B------:R-:W-:Y:S02]  /*5090*/  UIADD3 UR4, UPT, UPT, -UR5, URZ, URZ ;  /* 0x000000ff05047290 */ /* 0x000fe4000fffe1ff */
[----:B------:R-:W-:Y:S03]  /*50a0*/  @!UP0 UIMAD UR6, UR9, UR39, UR5 ;  /* 0x00000027090682a4 */ /* 0x000fe6000f8e0205 */
[----:B------:R-:W-:Y:S01]  /*50b0*/  @!UP0 UMOV UR5, UR7 ;  /* 0x0000000700058c82 */ /* 0x000fe20008000000 */
[----:B------:R-:W-:Y:S02]  /*50c0*/  UIMAD UR7, UR30, UR4, UR15 ;  /* 0x000000041e0772a4 */ /* 0x000fe4000f8e020f */
[----:B------:R-:W-:Y:S02]  /*50d0*/  UIMAD UR4, UR54, UR8, UR14 ;  /* 0x00000008360472a4 */ /* 0x000fe4000f8e020e */
[----:B------:R-:W-:Y:S02]  /*50e0*/  UIMAD UR15, UR5, UR30, UR7 ;  /* 0x0000001e050f72a4 */ /* 0x000fe4000f8e0207 */
[----:B------:R-:W-:Y:S11]  /*50f0*/  UIMAD UR14, UR6, UR54, UR4 ;  /* 0x00000036060e72a4 */ /* 0x000ff6000f8e0204 */
[----:B------:R-:W-:Y:S01]  /*5100*/  @!UPT UIADD3 URZ, UPT, UPT, URZ, URZ, URZ ;  /* 0x000000fffffff290 */ /* 0x000fe2000fffe0ff */
.L_x_90:
[----:B------:R-:W1:Y:S01]  /*5110*/  @!UP4 LDCU.128 UR8, c[0x0][0xb10] ;  /* 0x00016200ff08c7ac */ /* 0x000e620008000c00 */
[----:B------:R-:W-:Y:S02]  /*5120*/  ISETP.NE.U32.AND P1, PT, RZ, UR46, PT ;  /* 0x0000002eff007c0c */ /* 0x000fe4000bf25070 */
[----:B------:R-:W-:Y:S02]  /*5130*/  SHF.L.U32 R8, R10, 0x1f, RZ ;  /* 0x0000001f0a087819 */ /* 0x000fe400000006ff */
[----:B------:R-:W-:Y:S01]  /*5140*/  ISETP.NE.AND.EX P1, PT, RZ, UR47, PT, P1 ;  /* 0x0000002fff007c0c */ /* 0x000fe2000bf25310 */
[----:B------:R-:W2:Y:S01]  /*5150*/  @!UP4 LDCU UR5, c[0x0][0xb0c] ;  /* 0x00016180ff05c7ac */ /* 0x000ea20008000800 */
[----:B------:R-:W-:Y:S02]  /*5160*/  USHF.L.U32 UR42, UR20, 0x7, URZ ;  /* 0x00000007142a7899 */ /* 0x000fe400080006ff */
[----:B-1----:R-:W-:Y:S07]  /*5170*/  UIMAD.WIDE.U32 UR6, UR15, UR8, URZ ;  /* 0x000000080f0672a5 */ /* 0x002fee000f8e00ff */
[----:B------:R-:W-:Y:S01]  /*5180*/  @!UP4 UMOV UR4, UR7 ;  /* 0x000000070004cc82 */ /* 0x000fe20008000000 */
[----:B--2---:R-:W-:Y:S02]  /*5190*/  @!UP4 UISETP.NE.AND UP0, UPT, UR5, 0x1, UPT ;  /* 0x000000010500c88c */ /* 0x004fe4000bf05270 */
[----:B------:R-:W-:Y:S02]  /*51a0*/  @!UP4 USHF.R.U32.HI UR4, URZ, UR9, UR4 ;  /* 0x00000009ff04c299 */ /* 0x000fe40008011604 */
[----:B------:R-:W-:Y:S02]  /*51b0*/  UIMAD.WIDE.U32 UR6, UR14, UR11, URZ ;  /* 0x0000000b0e0672a5 */ /* 0x000fe4000f8e00ff */
[----:B------:R-:W-:Y:S02]  /*51c0*/  @!UP4 USEL UR8, UR15, UR4, !UP0 ;  /* 0x000000040f08c287 */ /* 0x000fe4000c000000 */
[----:B------:R-:W-:Y:S03]  /*51d0*/  @!UP4 UISETP.NE.AND UP0, UPT, UR10, 0x1, UPT ;  /* 0x000000010a00c88c */ /* 0x000fe6000bf05270 */
[----:B------:R-:W-:Y:S02]  /*51e0*/  @!UP4 UMOV UR6, UR7 ;  /* 0x000000070006cc82 */ /* 0x000fe40008000000 */
[----:B------:R-:W1:Y:S02]  /*51f0*/  @!UP4 LDCU UR4, c[0x0][0xb20] ;  /* 0x00016400ff04c7ac */ /* 0x000e640008000800 */
[----:B-1----:R-:W-:Y:S04]  /*5200*/  @!UP4 USHF.R.U32.HI UR6, URZ, UR4, UR6 ;  /* 0x00000004ff06c299 */ /* 0x002fe80008011606 */
[----:B------:R-:W-:Y:S04]  /*5210*/  @!UP4 USEL UR6, UR14, UR6, !UP0 ;  /* 0x000000060e06c287 */ /* 0x000fe8000c000000 */
[----:B------:R-:W-:Y:S02]  /*5220*/  @!UP4 UIADD3 UR4, UPT, UPT, -UR8, UR6, URZ ;  /* 0x000000060804c290 */ /* 0x000fe4000fffe1ff */
[----:B------:R-:W-:Y:S02]  /*5230*/  @!UP4 UIADD3 UR6, UPT, UPT, UR8, -UR6, URZ ;  /* 0x800000060806c290 */ /* 0x000fe4000fffe0ff */
[----:B------:R-:W-:Y:S02]  /*5240*/  @!UP4 UIMAD UR15, UR4, UR5, UR15 ;  /* 0x00000005040fc2a4 */ /* 0x000fe4000f8e020f */
[----:B------:R-:W-:Y:S01]  /*5250*/  @!UP4 UIMAD UR14, UR6, UR10, UR14 ;  /* 0x0000000a060ec2a4 */ /* 0x000fe2000f8e020e */
[----:B------:R-:W-:Y:S11]  /*5260*/  BRA.U UP2, `(.L_x_91) ;  /* 0x0000000102107547 */ /* 0x000ff6000b800000 */
[----:B------:R-:W-:Y:S04]  /*5270*/  MOV R3, UR67 ;  /* 0x0000004300037c02 */ /* 0x000fe80008000f00 */
[----:B------:R-:W-:Y:S04]  /*5280*/  SHF.L.U32 R3, R3, 0x1f, RZ ;  /* 0x0000001f03037819 */ /* 0x000fe800000006ff */
[----:B------:R-:W1:Y:S02]  /*5290*/  SYNCS.PHASECHK.TRANS64.TRYWAIT P2, [UR31+0x118], R3 ;  /* 0x00011803ff0075a7 */ /* 0x000e64000804111f */
[----:B-1----:R-:W-:Y:S05]  /*52a0*/  @!P2 BRA `(.L_x_92) ;  /* 0x0000004c0088a947 */ /* 0x002fea0003800000 */
.L_x_91:
[----:B------:R-:W-:Y:S05]  /*52b0*/  BRA.U !UP5, `(.L_x_93) ;  /* 0x000000010d387547 */ /* 0x000fea000b800000 */
[----:B------:R-:W-:Y:S01]  /*52c0*/  UPLOP3.LUT UP1, UPT, UPT, UPT, UP6, 0x80, 0x8 ;  /* 0x000000000008789c */ /* 0x000fe20003f2f060 */
[----:B------:R-:W-:Y:S01]  /*52d0*/  IMAD.MOV.U32 R45, RZ, RZ, 0x1 ;  /* 0x00000001ff2d7424 */ /* 0x000fe200078e00ff */
[----:B------:R-:W2:Y:S04]  /*52e0*/  LDCU.64 UR8, c[0x0][0x358] ;  /* 0x00006b00ff0877ac */ /* 0x000ea80008000a00 */
[----:B------:R-:W-:Y:S05]  /*52f0*/  PLOP3.LUT P2, PT, PT, PT, UP1, 0x80, 0x8 ;  /* 0x000000000008781c */ /* 0x000fea0003f4f018 */
[----:B------:R-:W3:Y:S01]  /*5300*/  @UP1 LDCU.64 UR4, c[0x0][0x888] ;  /* 0x00011100ff0417ac */ /* 0x000ee20008000a00 */
[----:B------:R-:W-:Y:S04]  /*5310*/  @UP1 UIMAD UR6, UR48, UR46, URZ ;  /* 0x0000002e300612a4 */ /* 0x000fe8000f8e02ff */
[----:B---3--:R-:W-:Y:S06]  /*5320*/  @UP1 UIMAD.WIDE UR4, UR6, 0x4, UR4 ;  /* 0x00000004060418a5 */ /* 0x008fec000f8e0204 */
[----:B-1----:R-:W-:Y:S01]  /*5330*/  IMAD.U32 R2, RZ, RZ, UR4 ;  /* 0x00000004ff027e24 */ /* 0x002fe2000f8e00ff */
[----:B------:R-:W-:Y:S04]  /*5340*/  MOV R3, UR5 ;  /* 0x0000000500037c02 */ /* 0x000fe80008000f00 */
[----:B------:R-:W1:Y:S01]  /*5350*/  @!UP1 LDCU UR4, c[0x0][0x880] ;  /* 0x00011000ff0497ac */ /* 0x000e620008000800 */
[----:B--2--5:R2:W5:Y:S02]  /*5360*/  @P2 LDG.E R27, desc[UR8][R2.64] ;  /* 0x00000008021b2981 */ /* 0x024564000c1e1900 */
[----:B--2---:R-:W-:Y:S05]  /*5370*/  HFMA2 R2, -RZ, RZ, 0, 5.9604644775390625e-08 ;  /* 0x00000001ff027431 */ /* 0x004fea00000001ff */
[----:B------:R-:W-:Y:S01]  /*5380*/  @!P2 PRMT R45, R2, 0x7610, R45 ;  /* 0x00007610022da816 */ /* 0x000fe2000000002d */
[----:B-1----:R-:W-:Y:S07]  /*5390*/  @!P2 IMAD.U32 R27, RZ, RZ, UR4 ;  /* 0x00000004ff1bae24 */ /* 0x002fee000f8e00ff */
.L_x_93:
[----:B-----5:R-:W-:Y:S01]  /*53a0*/  @!P1 FSETP.EQ.AND P3, PT, R27, RZ, PT ;  /* 0x000000ff1b00920b */ /* 0x020fe20003f62000 */
[----:B------:R-:W-:Y:S01]  /*53b0*/  @!UPT UIADD3 URZ, UPT, UPT, URZ, URZ, URZ ;  /* 0x000000fffffff290 */ /* 0x000fe2000fffe0ff */
[----:B------:R-:W-:Y:S11]  /*53c0*/  @!P1 BRA `(.L_x_94) ;  /* 0x0000000000149947 */ /* 0x000ff60003800000 */
[----:B------:R-:W-:Y:S02]  /*53d0*/  LOP3.LUT P1, RZ, R45, 0xff, RZ, 0xc0, !PT ;  /* 0x000000ff2dff7812 */ /* 0x000fe4000782c0ff */
[----:B------:R-:W-:Y:S04]  /*53e0*/  PLOP3.LUT P3, PT, PT, PT, UP1, 0x80, 0x8 ;  /* 0x000000000008781c */ /* 0x000fe80003f6f018 */
[----:B------:R-:W-:Y:S07]  /*53f0*/  PLOP3.LUT P3, PT, P3, PT, PT, 0x8, 0x80 ;  /* 0x000000000080781c */ /* 0x000fee0001f6e170 */
[----:B------:R-:W-:Y:S11]  /*5400*/  @P1 FSETP.EQ.AND P3, PT, R27, RZ, PT ;  /* 0x000000ff1b00120b */ /* 0x000ff60003f62000 */
[----:B------:R-:W-:Y:S02]  /*5410*/  @!UPT UIADD3 URZ, UPT, UPT, URZ, URZ, URZ ;  /* 0x000000fffffff290 */ /* 0x000fe4000fffe0ff */
.L_x_94:
[----:B------:R-:W-:Y:S01]  /*5420*/  USHF.L.U32 UR43, UR45, 0x6, URZ ;  /* 0x000000062d2b7899 */ /* 0x000fe200080006ff */
[----:B------:R-:W2:Y:S01]  /*5430*/  SYNCS.PHASECHK.TRANS64.TRYWAIT P1, [UR31+0xf0], R8 ;  /* 0x0000f008ff0075a7 */ /* 0x000ea2000802111f */
[----:B------:R-:W-:Y:S02]  /*5440*/  UISETP.NE.AND UP0, UPT, UR56, 0x1, UPT ;  /* 0x000000013800788c */ /* 0x000fe4000bf05270 */
[----:B------:R-:W-:Y:S01]  /*5450*/  UIMAD.WIDE.U32 UR4, UR43, UR57, URZ ;  /* 0x000000392b0472a5 */ /* 0x000fe2000f8e00ff */
[----:B------:R-:W-:Y:S04]  /*5460*/  ELECT P2, URZ, PT ;  /* 0x0000000000ff782f */ /* 0x000fe80003840000 */
[----:B------:R-:W-:Y:S02]  /*5470*/  PLOP3.LUT P2, PT, P3, P2, PT, 0xf2, 0x2f ;  /* 0x00000000002f781c */ /* 0x000fe40001f45e72 */
[----:B------:R-:W-:Y:S02]  /*5480*/  UMOV UR4, UR5 ;  /* 0x0000000500047c82 */ /* 0x000fe40008000000 */
[----:B------:R-:W-:Y:S04]  /*5490*/  USHF.R.U32.HI UR4, URZ, UR58, UR4 ;  /* 0x0000003aff047299 */ /* 0x000fe80008011604 */
[----:B------:R-:W-:Y:S02]  /*54a0*/  USEL UR44, UR43, UR4, !UP0 ;  /* 0x000000042b2c7287 */ /* 0x000fe4000c000000 */
[----:B------:R-:W-:Y:S02]  /*54b0*/  UISETP.NE.AND UP0, UPT, UR59, 0x1, UPT ;  /* 0x000000013b00788c */ /* 0x000fe4000bf05270 */
[----:B------:R-:W-:Y:S07]  /*54c0*/  UIMAD.WIDE.U32 UR4, UR44, UR50, URZ ;  /* 0x000000322c0472a5 */ /* 0x000fee000f8e00ff */
[----:B------:R-:W-:Y:S02]  /*54d0*/  UMOV UR4, UR5 ;  /* 0x0000000500047c82 */ /* 0x000fe40008000000 */
[----:B------:R-:W-:Y:S04]  /*54e0*/  USHF.R.U32.HI UR4, URZ, UR51, UR4 ;  /* 0x00000033ff047299 */ /* 0x000fe80008011604 */
[----:B------:R-:W-:Y:S02]  /*54f0*/  USEL UR45, UR44, UR4, !UP0 ;  /* 0x000000042c2d7287 */ /* 0x000fe4000c000000 */
[----:B------:R-:W-:Y:S02]  /*5500*/  UIADD3 UR4, UPT, UPT, -UR44, URZ, URZ ;  /* 0x000000ff2c047290 */ /* 0x000fe4000fffe1ff */
[----:B------:R-:W-:Y:S02]  /*5510*/  UIADD3 UR5, UPT, UPT, -UR45, URZ, URZ ;  /* 0x000000ff2d057290 */ /* 0x000fe4000fffe1ff */
[----:B------:R-:W-:Y:S02]  /*5520*/  UIMAD UR43, UR56, UR4, UR43 ;  /* 0x00000004382b72a4 */ /* 0x000fe4000f8e022b */
[----:B------:R-:W-:Y:S01]  /*5530*/  UIMAD UR44, UR59, UR5, UR44 ;  /* 0x000000053b2c72a4 */ /* 0x000fe2000f8e022c */
[----:B--2---:R-:W-:Y:S11]  /*5540*/  @!P1 BRA `(.L_x_95) ;  /* 0x0000004800f89947 */ /* 0x004ff60003800000 */
.L_x_199:
[----:B-1----:R-:W-:Y:S01]  /*5550*/  @!P2 IADD3 R3, P1, PT, R12, 0x580, RZ ;  /* 0x000005800c03a810 */ /* 0x002fe20007f3e0ff */
[----:B------:R-:W-:Y:S01]  /*5560*/  VOTEU.ALL UP0, P2 ;  /* 0x0000000000ff7886 */ /* 0x000fe20001000000 */
[----:B------:R-:W-:Y:S01]  /*5570*/  UMOV UR9, UR41 ;  /* 0x0000002900097c82 */ /* 0x000fe20008000000 */
[----:B------:R-:W-:Y:S01]  /*5580*/  UMOV UR11, UR43 ;  /* 0x0000002b000b7c82 */ /* 0x000fe20008000000 */
[----:B------:R-:W-:Y:S01]  /*5590*/  @!P2 R2UR UR5, R3 ;  /* 0x000000000305a2ca */ /* 0x000fe200000e0000 */
[----:B------:R-:W-:Y:S01]  /*55a0*/  @!P2 IMAD.X R2, RZ, RZ, R13, P1 ;  /* 0x000000ffff02a224 */ /* 0x000fe200008e060d */
[----:B------:R-:W-:Y:S02]  /*55b0*/  @!UP0 UPRMT UR6, URZ, 0x40, URZ ;  /* 0x00000040ff068896 */ /* 0x000fe400080000ff */
[----:B------:R-:W-:Y:S02]  /*55c0*/  @!UP0 UIADD3 UR40, UPT, UPT, UR31, 0x200, URZ ;  /* 0x000002001f288890 */ /* 0x000fe4000fffe0ff */
[----:B------:R-:W-:Y:S01]  /*55d0*/  @!P2 R2UR UR4, R2 ;  /* 0x000000000204a2ca */ /* 0x000fe200000e0000 */
[----:B------:R-:W-:Y:S02]  /*55e0*/  @!UP0 UPRMT UR6, UR6, 0x5410, URZ ;  /* 0x0000541006068896 */ /* 0x000fe400080000ff */
[----:B------:R-:W-:Y:S02]  /*55f0*/  @!UP0 UIADD3 UR10, UPT, UPT, UR42, 0x40, URZ ;  /* 0x000000402a0a8890 */ /* 0x000fe4000fffe0ff */
[----:B------:R-:W-:Y:S02]  /*5600*/  @!UP0 UIADD3 UR8, UPT, UPT, UR31, 0xa00, URZ ;  /* 0x00000a001f088890 */ /* 0x000fe4000fffe0ff */
[----:B------:R-:W-:Y:S01]  /*5610*/  IMAD.U32 R2, RZ, RZ, UR5 ;  /* 0x00000005ff027e24 */ /* 0x000fe2000f8e00ff */
[----:B------:R-:W-:Y:S01]  /*5620*/  VOTEU.ALL UP0, P2 ;  /* 0x0000000000ff7886 */ /* 0x000fe20001000000 */
[----:B------:R-:W-:Y:S01]  /*5630*/  UMOV UR12, UR44 ;  /* 0x0000002c000c7c82 */ /* 0x000fe20008000000 */
[----:B------:R-:W-:Y:S03]  /*5640*/  UMOV UR13, UR45 ;  /* 0x0000002d000d7c82 */ /* 0x000fe60008000000 */
[----:B------:R-:W-:Y:S01]  /*5650*/  IMAD.U32 R3, RZ, RZ, UR4 ;  /* 0x00000004ff037e24 */ /* 0x000fe2000f8e00ff */
[----:B------:R-:W-:Y:S01]  /*5660*/  @!P2 R2UR UR4, R2 ;  /* 0x000000000204a2ca */ /* 0x000fe200000e0000 */
[----:B------:R-:W-:Y:S03]  /*5670*/  @!P2 IMAD.MOV.U32 R2, RZ, RZ, 0x1000 ;  /* 0x00001000ff02a424 */ /* 0x000fe600078e00ff */
[----:B------:R-:W-:Y:S11]  /*5680*/  @!P2 R2UR UR5, R3 ;  /* 0x000000000305a2ca */ /* 0x000ff600000e0000 */
[----:B------:R-:W-:Y:S02]  /*5690*/  @!UPT UIADD3 URZ, UPT, UPT, URZ, URZ, URZ ;  /* 0x000000fffffff290 */ /* 0x000fe4000fffe0ff */
[----:B------:R1:W-:Y:S01]  /*56a0*/  @!UP0 UTMALDG.4D.IM2COL [UR40], [UR4], UR6 ;  /* 0x00000028040083b4 */ /* 0x0003e20008058006 */
[----:B------:R-:W-:Y:S05]  /*56b0*/  VOTEU.ALL UP0, P2 ;  /* 0x0000000000ff7886 */ /* 0x000fea0001000000 */
[----:B------:R1:W-:Y:S01]  /*56c0*/  @!UP0 UTMALDG.4D.IM2COL [UR8], [UR4], UR6 ;  /* 0x00000008040083b4 */ /* 0x0003e20008058006 */
[----:B------:R1:W-:Y:S01]  /*56d0*/  @!P2 SYNCS.ARRIVE.TRANS64.RED.A0TR RZ, [UR31+0xd0], R2 ;  /* 0x0000d002ffffa9a7 */ /* 0x0003e2000830041f */
[----:B------:R-:W-:Y:S01]  /*56e0*/  SYNCS.ARRIVE.TRANS64.RED.A1T0 RZ, [UR64], RZ ;  /* 0x000000ffffff79a7 */ /* 0x000fe20008100440 */
[----:B------:R-:W2:Y:S02]  /*56f0*/  SYNCS.PHASECHK.TRANS64.TRYWAIT P1, [UR31+0xf8], R8 ;  /* 0x0000f808ff0075a7 */ /* 0x000ea4000802111f */
[----:B-12---:R-:W-:Y:S05]  /*5700*/  @!P1 BRA `(.L_x_96) ;  /* 0x0000004800a09947 */ /* 0x006fea0003800000 */
.L_x_201:
[----:B------:R-:W-:Y:S01]  /*5710*/  @!P2 IADD3 R3, P1, PT, R12, 0x580, RZ ;  /* 0x000005800c03a810 */ /* 0x000fe20007f3e0ff */
[----:B------:R-:W-:Y:S01]  /*5720*/  VOTEU.ALL UP0, P2 ;  /* 0x0000000000ff7886 */ /* 0x000fe20001000000 */
[----:B------:R-:W-:Y:S01]  /*5730*/  UMOV UR35, UR43 ;  /* 0x0000002b00237c82 */ /* 0x000fe20008000000 */
[----:B------:R-:W-:Y:S01]  /*5740*/  UMOV UR36, UR44 ;  /* 0x0000002c00247c82 */ /* 0x000fe20008000000 */
[----:B------:R-:W-:Y:S01]  /*5750*/  @!P2 R2UR UR5, R3 ;  /* 0x000000000305a2ca */ /* 0x000fe200000e0000 */
[----:B-1----:R-:W-:Y:S01]  /*5760*/  @!P2 IMAD.X R2, RZ, RZ, R13, P1 ;  /* 0x000000ffff02a224 */ /* 0x002fe200008e060d */
[----:B------:R-:W-:Y:S02]  /*5770*/  @!UP0 UPRMT UR6, URZ, 0x40, URZ ;  /* 0x00000040ff068896 */ /* 0x000fe400080000ff */
[----:B------:R-:W-:Y:S02]  /*5780*/  @!UP0 UIADD3 UR34, UPT, UPT, UR42, 0x10, URZ ;  /* 0x000000102a228890 */ /* 0x000fe4000fffe0ff */
[----:B------:R-:W-:Y:S01]  /*5790*/  @!P2 R2UR UR4, R2 ;  /* 0x000000000204a2ca */ /* 0x000fe200000e0000 */
[----:B------:R-:W-:Y:S02]  /*57a0*/  @!UP0 UIADD3 UR32, UPT, UPT, UR31, 0x1200, URZ ;  /* 0x000012001f208890 */ /* 0x000fe4000fffe0ff */
[----:B------:R-:W-:Y:S02]  /*57b0*/  @!UP0 UPRMT UR6, UR6, 0x5410, URZ ;  /* 0x0000541006068896 */ /* 0x000fe400080000ff */
[----:B------:R-:W-:Y:S02]  /*57c0*/  @!UP0 UIADD3 UR10, UPT, UPT, UR42, 0x50, URZ ;  /* 0x000000502a0a8890 */ /* 0x000fe4000fffe0ff */
[----:B------:R-:W-:Y:S01]  /*57d0*/  IMAD.U32 R2, RZ, RZ, UR5 ;  /* 0x00000005ff027e24 */ /* 0x000fe2000f8e00ff */
[----:B------:R-:W-:Y:S01]  /*57e0*/  @!UP0 UIADD3 UR8, UPT, UPT, UR31, 0x1a00, URZ ;  /* 0x00001a001f088890 */ /* 0x000fe2000fffe0ff */
[----:B------:R-:W-:Y:S01]  /*57f0*/  VOTEU.ALL UP0, P2 ;  /* 0x0000000000ff7886 */ /* 0x000fe20001000000 */
[----:B------:R-:W-:Y:S01]  /*5800*/  UMOV UR37, UR45 ;  /* 0x0000002d00257c82 */ /* 0x000fe20008000000 */
[----:B------:R-:W-:Y:S02]  /*5810*/  UMOV UR9, UR33 ;  /* 0x0000002100097c82 */ /* 0x000fe40008000000 */
[----:B------:R-:W-:Y:S01]  /*5820*/  IMAD.U32 R3, RZ, RZ, UR4 ;  /* 0x00000004ff037e24 */ /* 0x000fe2000f8e00ff */
[----:B------:R-:W-:Y:S01]  /*5830*/  @!P2 R2UR UR4, R2 ;  /* 0x000000000204a2ca */ /* 0x000fe200000e0000 */
[----:B------:R-:W-:Y:S01]  /*5840*/  @!P2 IMAD.MOV.U32 R2, RZ, RZ, 0x1000 ;  /* 0x00001000ff02a424 */ /* 0x000fe200078e00ff */
[----:B------:R-:W-:Y:S01]  /*5850*/  UMOV UR11, UR43 ;  /* 0x0000002b000b7c82 */ /* 0x000fe20008000000 */
[----:B------:R-:W-:Y:S01]  /*5860*/  UMOV UR12, UR44 ;  /* 0x0000002c000c7c82 */ /* 0x000fe20008000000 */
[----:B------:R-:W-:Y:S01]  /*5870*/  @!P2 R2UR UR5, R3 ;  /* 0x000000000305a2ca */ /* 0x000fe200000e0000 */
[----:B------:R-:W-:Y:S11]  /*5880*/  UMOV UR13, UR45 ;  /* 0x0000002d000d7c82 */ /* 0x000ff60008000000 */
[----:B------:R-:W-:Y:S01]  /*5890*/  @!UPT UIADD3 URZ, UPT, UPT, URZ, URZ, URZ ;  /* 0x000000fffffff290 */ /* 0x000fe2000fffe0ff */
[----:B------:R1:W-:Y:S01]  /*58a0*/  @!UP0 UTMALDG.4D.IM2COL [UR32], [UR4], UR6 ;  /* 0x00000020040083b4 */ /* 0x0003e20008058006 */
[----:B------:R-:W-:Y:S05]  /*58b0*/  VOTEU.ALL UP0, P2 ;  /* 0x0000000000ff7886 */ /* 0x000fea0001000000 */
[----:B------:R1:W-:Y:S01]  /*58c0*/  @!UP0 UTMALDG.4D.IM2COL [UR8], [UR4], UR6 ;  /* 0x00000008040083b4 */ /* 0x0003e20008058006 */
[----:B------:R1:W-:Y:S01]  /*58d0*/  @!P2 SYNCS.ARRIVE.TRANS64.RED.A0TR RZ, [UR31+0xd8], R2 ;  /* 0x0000d802ffffa9a7 */ /* 0x0003e2000830041f */
[----:B------:R-:W-:Y:S01]  /*58e0*/  SYNCS.ARRIVE.TRANS64.RED.A1T0 RZ, [UR63], RZ ;  /* 0x000000ffffff79a7 */ /* 0x000fe2000810043f */
[----:B------:R-:W2:Y:S02]  /*58f0*/  SYNCS.PHASECHK.TRANS64.TRYWAIT P1, [UR31+0x100], R8 ;  /* 0x00010008ff0075a7 */ /* 0x000ea4000802111f */
[----:B-12---:R-:W-:Y:S05]  /*5900*/  @!P1 BRA `(.L_x_97) ;  /* 0x0000004800389947 */ /* 0x006fea0003800000 */
.L_x_203:
[----:B------:R-:W-:Y:S01]  /*5910*/  @!P2 IADD3 R3, P1, PT, R12, 0x580, RZ ;  /* 0x000005800c03a810 */ /* 0x000fe20007f3e0ff */
[----:B------:R-:W-:Y:S01]  /*5920*/  VOTEU.ALL UP0, P2 ;  /* 0x0000000000ff7886 */ /* 0x000fe20001000000 */
[----:B------:R-:W-:Y:S01]  /*5930*/  UMOV UR27, UR43 ;  /* 0x0000002b001b7c82 */ /* 0x000fe20008000000 */
[----:B------:R-:W-:Y:S01]  /*5940*/  UMOV UR28, UR44 ;  /* 0x0000002c001c7c82 */ /* 0x000fe20008000000 */
[----:B------:R-:W-:Y:S01]  /*5950*/  @!P2 R2UR UR5, R3 ;  /* 0x000000000305a2ca */ /* 0x000fe200000e0000 */
[----:B-1----:R-:W-:Y:S01]  /*5960*/  @!P2 IMAD.X R2, RZ, RZ, R13, P1 ;  /* 0x000000ffff02a224 */ /* 0x002fe200008e060d */
[----:B------:R-:W-:Y:S01]  /*5970*/  @!UP0 UPRMT UR6, URZ, 0x40, URZ ;  /* 0x00000040ff068896 */ /* 0x000fe200080000ff */
[----:B------:R-:W-:Y:S01]  /*5980*/  @P0 SHF.R.U32.HI R4, RZ, 0x10, R5 ;  /* 0x00000010ff040819 */ /* 0x000fe20000011605 */
[----:B------:R-:W-:Y:S02]  /*5990*/  @!UP0 UIADD3 UR26, UPT, UPT, UR42, 0x20, URZ ;  /* 0x000000202a1a8890 */ /* 0x000fe4000fffe0ff */
[----:B------:R-:W-:Y:S01]  /*59a0*/  @!P2 R2UR UR4, R2 ;  /* 0x000000000204a2ca */ /* 0x000fe200000e0000 */
[----:B------:R-:W-:Y:S01]  /*59b0*/  @!UP0 UIADD3 UR24, UPT, UPT, UR31, 0x2200, URZ ;  /* 0x000022001f188890 */ /* 0x000fe2000fffe0ff */
[----:B------:R-:W-:Y:S01]  /*59c0*/  @P0 R2UR UR48, R4 ;  /* 0x00000000043002ca */ /* 0x000fe200000e0000 */
        /* <DEDUP_REMOVED lines=22> */
.L_x_205:
[----:B------:R-:W-:Y:S01]  /*5b30*/  UPLOP3.LUT UP2, UPT, UPT, UPT, UPT, 0x80, 0x8 ;  /* 0x000000000008789c */ /* 0x000fe20003f4f070 */
[----:B------:R-:W-:Y:S01]  /*5b40*/  @!P2 IADD3 R3, P0, PT, R12, 0x580, RZ ;  /* 0x000005800c03a810 */ /* 0x000fe20007f1e0ff */
[----:B------:R-:W-:Y:S01]  /*5b50*/  UMOV UR19, UR43 ;  /* 0x0000002b00137c82 */ /* 0x000fe20008000000 */
[----:B------:R-:W-:Y:S01]  /*5b60*/  UMOV UR20, UR44 ;  /* 0x0000002c00147c82 */ /* 0x000fe20008000000 */
[----:B------:R-:W-:Y:S01]  /*5b70*/  UMOV UR21, UR45 ;  /* 0x0000002d00157c82 */ /* 0x000fe20008000000 */
[----:B------:R-:W-:Y:S01]  /*5b80*/  @!P2 R2UR UR5, R3 ;  /* 0x000000000305a2ca */ /* 0x000fe200000e0000 */
[----:B-1----:R-:W-:Y:S01]  /*5b90*/  @!P2 IMAD.X R2, RZ, RZ, R13, P0 ;  /* 0x000000ffff02a224 */ /* 0x002fe200000e060d */
[----:B------:R-:W-:Y:S01]  /*5ba0*/  UMOV UR11, UR43 ;  /* 0x0000002b000b7c82 */ /* 0x000fe20008000000 */
[----:B------:R-:W-:Y:S01]  /*5bb0*/  UMOV UR12, UR44 ;  /* 0x0000002c000c7c82 */ /* 0x000fe20008000000 */
[----:B------:R-:W-:Y:S01]  /*5bc0*/  VOTEU.ALL UP0, P2 ;  /* 0x0000000000ff7886 */ /* 0x000fe20001000000 */
[----:B------:R-:W-:Y:S01]  /*5bd0*/  UMOV UR13, UR45 ;  /* 0x0000002d000d7c82 */ /* 0x000fe20008000000 */
[----:B------:R-:W-:Y:S02]  /*5be0*/  @!P2 R2UR UR4, R2 ;  /* 0x000000000204a2ca */ /* 0x000fe400000e0000 */
[----:B------:R-:W-:Y:S01]  /*5bf0*/  R2UR UR24, R47 ;  /* 0x000000002f1872ca */ /* 0x000fe200000e0000 */
[----:B------:R-:W-:Y:S01]  /*5c00*/  @!UP0 UPRMT UR6, URZ, 0x40, URZ ;  /* 0x00000040ff068896 */ /* 0x000fe200080000ff */
[----:B------:R-:W-:Y:S01]  /*5c10*/  R2UR UR7, R48 ;  /* 0x00000000300772ca */ /* 0x000fe200000e0000 */
[----:B------:R-:W-:Y:S01]  /*5c20*/  @!UP0 UIADD3 UR18, UPT, UPT, UR42, 0x30, URZ ;  /* 0x000000302a128890 */ /* 0x000fe2000fffe0ff */
[----:B------:R-:W-:Y:S01]  /*5c30*/  LOP3.LUT R10, R10, 0x1, RZ, 0x3c, !PT ;  /* 0x000000010a0a7812 */ /* 0x000fe200078e3cff */
[----:B------:R-:W-:Y:S01]  /*5c40*/  IMAD.U32 R2, RZ, RZ, UR5 ;  /* 0x00000005ff027e24 */ /* 0x000fe2000f8e00ff */
[----:B------:R-:W-:Y:S01]  /*5c50*/  @!UP0 UIADD3 UR16, UPT, UPT, UR31, 0x3200, URZ ;  /* 0x000032001f108890 */ /* 0x000fe2000fffe0ff */
[----:B------:R-:W-:Y:S01]  /*5c60*/  LOP3.LUT R9, R9, 0x1, RZ, 0x3c, !PT ;  /* 0x0000000109097812 */ /* 0x000fe200078e3cff */
[----:B------:R-:W-:Y:S02]  /*5c70*/  @!UP0 UIADD3 UR17, UPT, UPT, UR31, 0xe8, URZ ;  /* 0x000000e81f118890 */ /* 0x000fe4000fffe0ff */
[----:B------:R-:W-:Y:S01]  /*5c80*/  @!UP0 UPRMT UR6, UR6, 0x5410, URZ ;  /* 0x0000541006068896 */ /* 0x000fe200080000ff */
[----:B------:R-:W-:Y:S01]  /*5c90*/  IMAD.U32 R3, RZ, RZ, UR4 ;  /* 0x00000004ff037e24 */ /* 0x000fe2000f8e00ff */
[----:B------:R-:W-:Y:S01]  /*5ca0*/  @!P2 R2UR UR4, R2 ;  /* 0x000000000204a2ca */ /* 0x000fe200000e0000 */
[----:B------:R-:W-:Y:S02]  /*5cb0*/  @!UP0 UIADD3 UR10, UPT, UPT, UR42, 0x70, URZ ;  /* 0x000000702a0a8890 */ /* 0x000fe4000fffe0ff */
[----:B------:R-:W-:Y:S01]  /*5cc0*/  @!UP0 UIADD3 UR8, UPT, UPT, UR31, 0x3a00, URZ ;  /* 0x00003a001f088890 */ /* 0x000fe2000fffe0ff */
[----:B------:R-:W-:Y:S01]  /*5cd0*/  @!P2 R2UR UR5, R3 ;  /* 0x000000000305a2ca */ /* 0x000fe200000e0000 */
[----:B------:R-:W-:Y:S01]  /*5ce0*/  VOTEU.ALL UP0, P2 ;  /* 0x0000000000ff7886 */ /* 0x000fe20001000000 */
[----:B------:R-:W-:Y:S01]  /*5cf0*/  UMOV UR9, UR17 ;  /* 0x0000001100097c82 */ /* 0x000fe20008000000 */
[----:B------:R-:W-:Y:S10]  /*5d00*/  UIADD3 UR45, UPT, UPT, UR15, UR7, URZ ;  /* 0x000000070f2d7290 */ /* 0x000ff4000fffe0ff */
[----:B------:R1:W-:Y:S01]  /*5d10*/  @!UP0 UTMALDG.4D.IM2COL [UR16], [UR4], UR6 ;  /* 0x00000010040083b4 */ /* 0x0003e20008058006 */
[----:B------:R-:W-:Y:S05]  /*5d20*/  VOTEU.ALL UP0, P2 ;  /* 0x0000000000ff7886 */ /* 0x000fea0001000000 */
[----:B------:R2:W-:Y:S01]  /*5d30*/  @!UP0 UTMALDG.4D.IM2COL [UR8], [UR4], UR6 ;  /* 0x00000008040083b4 */ /* 0x0005e20008058006 */
[----:B------:R2:W-:Y:S01]  /*5d40*/  @!P2 SYNCS.ARRIVE.TRANS64.RED.A0TR RZ, [UR31+0xe8], R0 ;  /* 0x0000e800ffffa9a7 */ /* 0x0005e2000830041f */
[----:B------:R-:W-:Y:S01]  /*5d50*/  SYNCS.ARRIVE.TRANS64.RED.A1T0 RZ, [UR61], RZ ;  /* 0x000000ffffff79a7 */ /* 0x000fe2000810043d */
[----:B-1----:R-:W-:Y:S01]  /*5d60*/  UIADD3 UR20, UPT, UPT, UR14, UR24, URZ ;  /* 0x000000180e147290 */ /* 0x002fe2000fffe0ff */
[----:B------:R-:W-:Y:S11]  /*5d70*/  BRA.U UP3, `(.L_x_99) ;  /* 0xffffffed03c47547 */ /* 0x000ff6000b83ffff */
[----:B------:R-:W-:-:S04]  /*5d80*/  SHF.L.U32 R2, R10, 0x1f, RZ ;  /* 0x0000001f0a027819 */ /* 0x000fc800000006ff */
[----:B------:R-:W1:Y:S02]  /*5d90*/  SYNCS.PHASECHK.TRANS64.TRYWAIT P0, [UR31+0xf0], R2 ;  /* 0x0000f002ff0075a7 */ /* 0x000e64000800111f */
[----:B-1----:R-:W-:Y:S05]  /*5da0*/  @!P0 BRA `(.L_x_100) ;  /* 0x0000004400408947 */ /* 0x002fea0003800000 */
.L_x_207:
[----:B------:R-:W3:Y:S02]  /*5db0*/  SYNCS.PHASECHK.TRANS64.TRYWAIT P0, [UR31+0xf8], R2 ;  /* 0x0000f802ff0075a7 */ /* 0x000ee4000800111f */
[----:B---3--:R-:W-:Y:S05]  /*5dc0*/  @!P0 BRA `(.L_x_101) ;  /* 0x0000004400508947 */ /* 0x008fea0003800000 */
.L_x_209:
[----:B------:R-:W3:Y:S02]  /*5dd0*/  SYNCS.PHASECHK.TRANS64.TRYWAIT P0, [UR31+0x100], R2 ;  /* 0x00010002ff0075a7 */ /* 0x000ee4000800111f */
[----:B---3--:R-:W-:Y:S05]  /*5de0*/  @!P0 BRA `(.L_x_102) ;  /* 0x0000004400608947 */ /* 0x008fea0003800000 */
.L_x_211:
[----:B-12---:R-:W-:-:S07]  /*5df0*/  MOV R0, UR31 ;  /* 0x0000001f00007c02 */ /* 0x006fce0008000f00 */
.L_x_103:
[----:B-1----:R-:W-:-:S04]  /*5e00*/  SHF.L.U32 R2, R10, 0x1f, RZ ;  /* 0x0000001f0a027819 */ /* 0x002fc800000006ff */
[----:B------:R1:W2:Y:S03]  /*5e10*/  SYNCS.PHASECHK.TRANS64.TRYWAIT P0, [R0+URZ+0x108], R2 ;  /* 0x00010802000075a7 */ /* 0x0002a600080011ff */
[----:B--2---:R-:W-:Y:S05]  /*5e20*/  @!P0 NANOSLEEP.SYNCS 0x989680 ;  /* 0x009896800000895d */ /* 0x004fea0003900000 */
[----:B------:R-:W2:Y:S02]  /*5e30*/  @!P0 SYNCS.PHASECHK.TRANS64 P0, [R0+URZ+0x108], R2 ;  /* 0x00010802000085a7 */ /* 0x000ea400080010ff */
[----:B--2---:R-:W-:Y:S05]  /*5e40*/  @P0 EXIT ;  /* 0x000000000000094d */ /* 0x004fea0003800000 */
[----:B------:R-:W-:Y:S05]  /*5e50*/  BRA `(.L_x_103) ;  /* 0xfffffffc00e87947 */ /* 0x000fea000383ffff */
.L_x_88:
[----:B------:R-:W-:-:S06]  /*5e60*/  UISETP.GE.AND UP0, UPT, UR18, 0x4, UPT ;  /* 0x000000041200788c */ /* 0x000fcc000bf06270 */
[----:B------:R-:W-:-:S13]  /*5e70*/  PLOP3.LUT P0, PT, PT, PT, UP0, 0x80, 0x8 ;  /* 0x000000000008781c */ /* 0x000fda0003f0f008 */
[----:B-1----:R-:W-:Y:S05]  /*5e80*/  @!P0 EXIT ;  /* 0x000000000000894d */ /* 0x002fea0003800000 */
[----:B------:R-:W1:Y:S08]  /*5e90*/  S2UR UR4, SR_CgaCtaId ;  /* 0x00000000000479c3 */ /* 0x000e700000008800 */
[----:B------:R-:W-:Y:S01]  /*5ea0*/  BAR.SYNC.DEFER_BLOCKING 0x6, 0xa0 ;  /* 0x0182800000007b1d */ /* 0x000fe20000010000 */
[C---:B------:R-:W-:Y:S01]  /*5eb0*/  IMAD.SHL.U32 R44, R55.reuse, 0x10, RZ ;  /* 0x00000010372c7824 */ /* 0x040fe200078e00ff */
[----:B------:R-:W-:Y:S01]  /*5ec0*/  SHF.L.U32 R23, R55, 0x10, RZ ;  /* 0x0000001037177819 */ /* 0x000fe200000006ff */
[----:B------:R-:W-:-:S02]  /*5ed0*/  IMAD.SHL.U32 R0, R46, 0x200, RZ ;  /* 0x000002002e007824 */ /* 0x000fc400078e00ff */
[----:B------:R-:W-:Y:S02]  /*5ee0*/  HFMA2 R51, -RZ, RZ, 0, 0 ;  /* 0x00000000ff337431 */ /* 0x000fe400000001ff */
[----:B------:R-:W-:Y:S01]  /*5ef0*/  IMAD.SHL.U32 R4, R55, 0x2, RZ ;  /* 0x0000000237047824 */ /* 0x000fe200078e00ff */
[----:B------:R-:W-:Y:S01]  /*5f00*/  UMOV UR44, 0x400 ;  /* 0x00000400002c7882 */ /* 0x000fe20000000000 */
[----:B------:R-:W2:Y:S01]  /*5f10*/  LDC.64 R42, c[0x0][0x8b0] ;  /* 0x00022c00ff2a7b82 */ /* 0x000ea20000000a00 */
[C---:B------:R-:W-:Y:S01]  /*5f20*/  LOP3.LUT R54, R44.reuse, 0x5b0, RZ, 0xc0, !PT ;  /* 0x000005b02c367812 */ /* 0x040fe200078ec0ff */
[----:B------:R-:W-:Y:S01]  /*5f30*/  IMAD.MOV.U32 R53, RZ, RZ, 0x1 ;  /* 0x00000001ff357424 */ /* 0x000fe200078e00ff */
[----:B------:R-:W-:Y:S01]  /*5f40*/  LOP3.LUT R5, R44, 0x40, RZ, 0xc0, !PT ;  /* 0x000000402c057812 */ /* 0x000fe200078ec0ff */
[----:B------:R-:W-:Y:S01]  /*5f50*/  IMAD.MOV.U32 R22, RZ, RZ, RZ ;  /* 0x000000ffff167224 */ /* 0x000fe200078e00ff */
[----:B------:R-:W-:Y:S01]  /*5f60*/  LOP3.LUT R54, R54, 0x200, R0, 0xf8, !PT ;  /* 0x0000020036367812 */ /* 0x000fe200078ef800 */
[----:B------:R-:W-:Y:S01]  /*5f70*/  IMAD.SHL.U32 R0, R46, 0x200000, RZ ;  /* 0x002000002e007824 */ /* 0x000fe200078e00ff */
[----:B------:R-:W-:Y:S01]  /*5f80*/  LOP3.LUT R4, R5, 0x8, R4, 0xf8, !PT ;  /* 0x0000000805047812 */ /* 0x000fe200078ef804 */
[----:B------:R-:W3:Y:S01]  /*5f90*/  LDC.64 R40, c[0x0][0x8a8] ;  /* 0x00022a00ff287b82 */ /* 0x000ee20000000a00 */
[----:B------:R-:W-:Y:S01]  /*5fa0*/  LOP3.LUT P0, RZ, R44, 0x40, RZ, 0xc0, !PT ;  /* 0x000000402cff7812 */ /* 0x000fe2000780c0ff */
[----:B------:R-:W-:Y:S01]  /*5fb0*/  IMAD.MOV.U32 R52, RZ, RZ, RZ ;  /* 0x000000ffff347224 */ /* 0x000fe200078e00ff */
[----:B------:R-:W-:Y:S01]  /*5fc0*/  LOP3.LUT R0, R0, 0x200000, RZ, 0xc0, !PT ;  /* 0x0020000000007812 */ /* 0x000fe200078ec0ff */
[----:B------:R-:W4:Y:S01]  /*5fd0*/  LDCU UR57, c[0x0][0x370] ;  /* 0x00006e00ff3977ac */ /* 0x000f220008000800 */
[----:B------:R-:W-:-:S02]  /*5fe0*/  LOP3.LUT R54, R54, R4, RZ, 0xfc, !PT ;  /* 0x0000000436367212 */ /* 0x000fc400078efcff */
[----:B------:R-:W-:Y:S01]  /*5ff0*/  LOP3.LUT R23, R0, 0x400000, R23, 0xf8, !PT ;  /* 0x0040000000177812 */ /* 0x000fe200078ef817 */
[----:B-1----:R-:W-:Y:S01]  /*6000*/  ULEA UR44, UR4, UR44, 0x18 ;  /* 0x0000002c042c7291 */ /* 0x002fe2000f8ec0ff */
[----:B------:R-:W-:Y:S01]  /*6010*/  P2R R0, PR, RZ, 0x1 ;  /* 0x00000001ff007803 */ /* 0x000fe20000000000 */
[----:B------:R-:W1:Y:S01]  /*6020*/  LDCU.128 UR4, c[0x0][0xa80] ;  /* 0x00015000ff0477ac */ /* 0x000e620008000c00 */
[----:B------:R-:W-:Y:S01]  /*6030*/  LOP3.LUT R55, R55, 0x60, RZ, 0xc0, !PT ;  /* 0x0000006037377812 */ /* 0x000fe200078ec0ff */
[----:B------:R-:W2:Y:S05]  /*6040*/  LDCU.64 UR62, c[0x0][0x348] ;  /* 0x00006900ff3e77ac */ /* 0x000eaa0008000a00 */
[----:B------:R-:W4:Y:S01]  /*6050*/  LDS R2, [UR44+0x170] ;  /* 0x0001702cff027984 */ /* 0x000f220008000800 */
[----:B------:R-:W2:Y:S01]  /*6060*/  LDCU UR42, c[0x0][0xb0c] ;  /* 0x00016180ff2a77ac */ /* 0x000ea20008000800 */
[----:B------:R-:W2:Y:S01]  /*6070*/  LDCU UR38, c[0x0][0xb30] ;  /* 0x00016600ff2677ac */ /* 0x000ea20008000800 */
[----:B------:R-:W2:Y:S01]  /*6080*/  LDCU.64 UR50, c[0x0][0x888] ;  /* 0x00011100ff3277ac */ /* 0x000ea20008000a00 */
[----:B-1----:R-:W-:Y:S01]  /*6090*/  IMAD.U32 R59, RZ, RZ, UR4 ;  /* 0x00000004ff3b7e24 */ /* 0x002fe2000f8e00ff */
[----:B------:R-:W-:Y:S01]  /*60a0*/  MOV R56, UR7 ;  /* 0x0000000700387c02 */ /* 0x000fe20008000f00 */
[----:B------:R-:W-:Y:S01]  /*60b0*/  UIADD3 UR4, UPT, UPT, UR44, 0x200, URZ ;  /* 0x000002002c047890 */ /* 0x000fe2000fffe0ff */
[----:B------:R-:W-:Y:S01]  /*60c0*/  IMAD.U32 R58, RZ, RZ, UR5 ;  /* 0x00000005ff3a7e24 */ /* 0x000fe2000f8e00ff */
[----:B------:R-:W1:Y:S01]  /*60d0*/  LDCU.64 UR40, c[0x0][0xb28] ;  /* 0x00016500ff2877ac */ /* 0x000e620008000a00 */
[----:B------:R-:W-:-:S03]  /*60e0*/  IMAD.U32 R57, RZ, RZ, UR6 ;  /* 0x00000006ff397e24 */ /* 0x000fc6000f8e00ff */
[----:B------:R-:W-:Y:S01]  /*60f0*/  IMAD.U32 R50, RZ, RZ, UR4 ;  /* 0x00000004ff327e24 */ /* 0x000fe2000f8e00ff */
[----:B------:R-:W1:Y:S01]  /*6100*/  LDCU.64 UR60, c[0x0][0x890] ;  /* 0x00011200ff3c77ac */ /* 0x000e620008000a00 */
[----:B------:R-:W1:Y:S01]  /*6110*/  LDCU.128 UR52, c[0x0][0xb10] ;  /* 0x00016200ff3477ac */ /* 0x000e620008000c00 */
[----:B------:R-:W1:Y:S01]  /*6120*/  LDCU UR56, c[0x0][0x374] ;  /* 0x00006e80ff3877ac */ /* 0x000e620008000800 */
[----:B------:R-:W-:Y:S01]  /*6130*/  UMOV UR49, URZ ;  /* 0x000000ff00317c82 */ /* 0x000fe20008000000 */
[----:B------:R-:W-:Y:S01]  /*6140*/  UMOV UR47, URZ ;  /* 0x000000ff002f7c82 */ /* 0x000fe20008000000 */
[C---:B----4-:R-:W-:Y:S01]  /*6150*/  VIADD R3, R2.reuse, 0x40 ;  /* 0x0000004002037836 */ /* 0x050fe20000000000 */
[----:B------:R-:W-:-:S04]  /*6160*/  LOP3.LUT R2, R2, 0xffff, RZ, 0xc0, !PT ;  /* 0x0000ffff02027812 */ /* 0x000fc800078ec0ff */
[----:B------:R-:W-:-:S05]  /*6170*/  LOP3.LUT R3, R3, 0xffff, RZ, 0xc0, !PT ;  /* 0x0000ffff03037812 */ /* 0x000fca00078ec0ff */
[----:B-123--:R4:W-:Y:S02]  /*6180*/  STL.64 [R1], R2 ;  /* 0x0000000201007387 */ /* 0x00e9e40000100a00 */
.L_x_147:
[----:B----4-:R-:W-:Y:S04]  /*6190*/  SHF.L.U32 R2, R51, 0x1f, RZ ;  /* 0x0000001f33027819 */ /* 0x010fe800000006ff */
[----:B-1----:R-:W1:Y:S02]  /*61a0*/  SYNCS.PHASECHK.TRANS64.TRYWAIT P0, [UR44+0x120], R2 ;  /* 0x00012002ff0075a7 */ /* 0x002e64000800112c */
[----:B-1----:R-:W-:Y:S05]  /*61b0*/  @!P0 BRA `(.L_x_104) ;  /* 0x0000004000848947 */ /* 0x002fea0003800000 */
.L_x_213:
[----:B-1----:R-:W-:Y:S01]  /*61c0*/  LEA R2, R22, UR43, 0x2 ;  /* 0x0000002b16027c11 */ /* 0x002fe2000f8e10ff */
[----:B------:R-:W1:Y:S01]  /*61d0*/  LDS.128 R4, [UR44+0x160] ;  /* 0x0001602cff047984 */ /* 0x000e620008000c00 */
[----:B------:R-:W-:Y:S02]  /*61e0*/  UIADD3 UR4, UPT, UPT, UR44, 0x128, URZ ;  /* 0x000001282c047890 */ /* 0x000fe4000fffe0ff */
[----:B------:R-:W-:Y:S01]  /*61f0*/  UISETP.GE.AND UP0, UPT, UR39, 0x1, UPT ;  /* 0x000000012700788c */ /* 0x000fe2000bf06270 */
[----:B------:R-:W-:Y:S01]  /*6200*/  @!PT LDS RZ, [RZ] ;  /* 0x00000000fffff984 */ /* 0x000fe20000000800 */
[----:B------:R-:W-:Y:S01]  /*6210*/  @!PT LDS RZ, [RZ] ;  /* 0x00000000fffff984 */ /* 0x000fe20000000800 */
[----:B------:R-:W-:Y:S01]  /*6220*/  @!PT LDS RZ, [RZ] ;  /* 0x00000000fffff984 */ /* 0x000fe20000000800 */
[----:B------:R-:W-:Y:S01]  /*6230*/  @!PT LDS RZ, [RZ] ;  /* 0x00000000fffff984 */ /* 0x000fe20000000800 */
[----:B------:R2:W-:Y:S06]  /*6240*/  MEMBAR.ALL.CTA ;  /* 0x0000000000007992 */ /* 0x0005ec0000008000 */
[----:B--2---:R-:W2:Y:S01]  /*6250*/  FENCE.VIEW.ASYNC.S ;  /* 0x00000000000073c6 */ /* 0x004ea20000000000 */
[----:B------:R-:W-:Y:S09]  /*6260*/  UPRMT UR4, URZ, 0x654, UR4 ;  /* 0x00000654ff047896 */ /* 0x000ff20008000004 */
[----:B--2---:R-:W-:Y:S01]  /*6270*/  SYNCS.ARRIVE.TRANS64.RED.A1T0 RZ, [UR4], RZ ;  /* 0x000000ffffff79a7 */ /* 0x004fe20008100404 */
[----:B------:R-:W5:Y:S01]  /*6280*/  LDL R2, [R2] ;  /* 0x0000000002027983 */ /* 0x000f620000100800 */
[----:B-1----:R-:W-:Y:S11]  /*6290*/  LOP3.LUT P0, RZ, R6, 0x1, RZ, 0xc0, !PT ;  /* 0x0000000106ff7812 */ /* 0x002ff6000780c0ff */
[----:B------:R-:W-:Y:S02]  /*62a0*/  @!UPT UIADD3 URZ, UPT, UPT, URZ, URZ, URZ ;  /* 0x000000fffffff290 */ /* 0x000fe4000fffe0ff */
[----:B------:R-:W-:Y:S01]  /*62b0*/  VOTEU.ANY UP1, P0 ;  /* 0x0000000000ff7886 */ /* 0x000fe20000020100 */
[----:B------:R-:W-:Y:S01]  /*62c0*/  PLOP3.LUT P0, PT, PT, PT, UP1, 0x80, 0x8 ;  /* 0x000000000008781c */ /* 0x000fe20003f0f018 */
[----:B------:R-:W-:Y:S11]  /*62d0*/  UP2UR UR58, UPR, URZ, 0x2 ;  /* 0x00000002ff3a7883 */ /* 0x000ff60008000000 */
[----:B------:R-:W-:Y:S01]  /*62e0*/  @!UPT UIADD3 URZ, UPT, UPT, URZ, URZ, URZ ;  /* 0x000000fffffff290 */ /* 0x000fe2000fffe0ff */
[----:B------:R-:W-:Y:S02]  /*62f0*/  @P0 MOV R3, R4 ;  /* 0x0000000400030202 */ /* 0x000fe40000000f00 */
[----:B------:R-:W-:Y:S02]  /*6300*/  @P0 LOP3.LUT R0, R5, 0xffff, RZ, 0xc0, !PT ;  /* 0x0000ffff05000812 */ /* 0x000fe400078ec0ff */
[----:B------:R-:W-:Y:S02]  /*6310*/  @P0 R2UR UR5, R3 ;  /* 0x00000000030502ca */ /* 0x000fe400000e0000 */
[----:B------:R-:W-:Y:S11]  /*6320*/  @P0 R2UR UR4, R0 ;  /* 0x00000000000402ca */ /* 0x000ff600000e0000 */
[----:B------:R-:W-:Y:S02]  /*6330*/  @UP1 UMOV UR37, UR5 ;  /* 0x0000000500251c82 */ /* 0x000fe40008000000 */
[----:B------:R-:W-:Y:S01]  /*6340*/  @UP1 UMOV UR36, UR4 ;  /* 0x0000000400241c82 */ /* 0x000fe20008000000 */
[----:B------:R-:W-:Y:S05]  /*6350*/  BRA.U !UP0, `(.L_x_105) ;  /* 0x0000000108cc7547 */ /* 0x000fea000b800000 */
[----:B------:R-:W1:Y:S01]  /*6360*/  LDCU UR9, c[0x0][0xb20] ;  /* 0x00016400ff0977ac */ /* 0x000e620008000800 */
[----:B------:R-:W-:Y:S02]  /*6370*/  UIMAD.WIDE.U32 UR4, UR56, UR55, URZ ;  /* 0x00000037380472a5 */ /* 0x000fe4000f8e00ff */
[----:B------:R-:W-:Y:S02]  /*6380*/  UIMAD.WIDE.U32 UR6, UR57, UR52, URZ ;  /* 0x00000034390672a5 */ /* 0x000fe4000f8e00ff */
[----:B------:R-:W-:Y:S02]  /*6390*/  UIMAD.WIDE.U32 UR10, UR36, UR55, URZ ;  /* 0x00000037240a72a5 */ /* 0x000fe4000f8e00ff */
[----:B------:R-:W-:Y:S02]  /*63a0*/  UISETP.NE.AND UP0, UPT, UR54, 0x1, UPT ;  /* 0x000000013600788c */ /* 0x000fe4000bf05270 */
[----:B------:R-:W-:Y:S02]  /*63b0*/  UISETP.NE.AND UP1, UPT, UR42, 0x1, UPT ;  /* 0x000000012a00788c */ /* 0x000fe4000bf25270 */
[----:B------:R-:W-:Y:S02]  /*63c0*/  UISETP.NE.AND UP2, UPT, UR39, 0x1, UPT ;  /* 0x000000012700788c */ /* 0x000fe4000bf45270 */
[----:B------:R-:W-:Y:S01]  /*63d0*/  UIMAD.WIDE.U32 UR12, UR37, UR52, URZ ;  /* 0x00000034250c72a5 */ /* 0x000fe2000f8e00ff */
[----:B------:R-:W-:Y:S01]  /*63e0*/  UMOV UR4, UR5 ;  /* 0x0000000500047c82 */ /* 0x000fe20008000000 */
[----:B------:R-:W-:Y:S01]  /*63f0*/  UMOV UR6, UR11 ;  /* 0x0000000b00067c82 */ /* 0x000fe20008000000 */
[----:B-1----:R-:W-:Y:S03]  /*6400*/  USHF.R.U32.HI UR8, URZ, UR9, UR4 ;  /* 0x00000009ff087299 */ /* 0x002fe60008011604 */
[----:B------:R-:W-:Y:S02]  /*6410*/  UMOV UR4, UR7 ;  /* 0x0000000700047c82 */ /* 0x000fe40008000000 */
[----:B------:R-:W-:Y:S02]  /*6420*/  USHF.R.U32.HI UR5, URZ, UR53, UR4 ;  /* 0x00000035ff057299 */ /* 0x000fe40008011604 */
[----:B------:R-:W-:Y:S02]  /*6430*/  USEL UR4, UR56, UR8, !UP0 ;  /* 0x0000000838047287 */ /* 0x000fe4000c000000 */
[----:B------:R-:W-:Y:S02]  /*6440*/  USHF.R.U32.HI UR8, URZ, UR9, UR6 ;  /* 0x00000009ff087299 */ /* 0x000fe40008011606 */
[----:B------:R-:W-:Y:S02]  /*6450*/  UIMAD.WIDE.U32 UR6, UR4, UR40, URZ ;  /* 0x00000028040672a5 */ /* 0x000fe4000f8e00ff */
[----:B------:R-:W-:Y:S02]  /*6460*/  USEL UR9, UR57, UR5, !UP1 ;  /* 0x0000000539097287 */ /* 0x000fe4000c800000 */
[----:B------:R-:W-:Y:S02]  /*6470*/  USEL UR8, UR36, UR8, !UP0 ;  /* 0x0000000824087287 */ /* 0x000fe4000c000000 */
[----:B------:R-:W-:Y:S01]  /*6480*/  UIMAD.WIDE.U32 UR10, UR9, UR40, URZ ;  /* 0x00000028090a72a5 */ /* 0x000fe2000f8e00ff */
[----:B------:R-:W-:Y:S01]  /*6490*/  UMOV UR6, UR7 ;  /* 0x0000000700067c82 */ /* 0x000fe20008000000 */
[----:B------:R-:W-:Y:S01]  /*64a0*/  UMOV UR5, UR13 ;  /* 0x0000000d00057c82 */ /* 0x000fe20008000000 */
[----:B------:R-:W-:Y:S02]  /*64b0*/  @UP2 USHF.R.U32.HI UR4, URZ, UR41, UR6 ;  /* 0x00000029ff042299 */ /* 0x000fe40008011606 */
[----:B------:R-:W-:Y:S02]  /*64c0*/  USHF.R.U32.HI UR5, URZ, UR53, UR5 ;  /* 0x00000035ff057299 */ /* 0x000fe40008011605 */
[----:B------:R-:W-:Y:S02]  /*64d0*/  UIMAD UR4, UR39, UR4, URZ ;  /* 0x00000004270472a4 */ /* 0x000fe4000f8e02ff */
[----:B------:R-:W-:Y:S02]  /*64e0*/  USEL UR5, UR37, UR5, !UP1 ;  /* 0x0000000525057287 */ /* 0x000fe4000c800000 */
[----:B------:R-:W-:Y:S01]  /*64f0*/  UISETP.GE.AND UP0, UPT, UR8, UR4, UPT ;  /* 0x000000040800728c */ /* 0x000fe2000bf06270 */
[----:B------:R-:W-:Y:S01]  /*6500*/  UMOV UR6, UR11 ;  /* 0x0000000b00067c82 */ /* 0x000fe20008000000 */
[----:B------:R-:W-:Y:S02]  /*6510*/  UIMAD.WIDE.U32 UR10, UR8, UR40, URZ ;  /* 0x00000028080a72a5 */ /* 0x000fe4000f8e00ff */
[----:B------:R-:W-:Y:S04]  /*6520*/  @UP2 USHF.R.U32.HI UR9, URZ, UR41, UR6 ;  /* 0x00000029ff092299 */ /* 0x000fe80008011606 */
[----:B------:R-:W-:Y:S01]  /*6530*/  UIMAD UR6, UR39, UR9, URZ ;  /* 0x00000009270672a4 */ /* 0x000fe2000f8e02ff */
[----:B------:R-:W-:Y:S03]  /*6540*/  UMOV UR4, UR11 ;  /* 0x0000000b00047c82 */ /* 0x000fe60008000000 */
[----:B------:R-:W-:Y:S02]  /*6550*/  UISETP.GE.OR UP0, UPT, UR5, UR6, UP0 ;  /* 0x000000060500728c */ /* 0x000fe40008706670 */
[----:B------:R-:W-:Y:S02]  /*6560*/  USHF.R.U32.HI UR4, URZ, UR41, UR4 ;  /* 0x00000029ff047299 */ /* 0x000fe40008011604 */
[----:B------:R-:W-:Y:S02]  /*6570*/  UIMAD.WIDE.U32 UR6, UR5, UR40, URZ ;  /* 0x00000028050672a5 */ /* 0x000fe4000f8e00ff */
[----:B------:R-:W-:Y:S02]  /*6580*/  USEL UR11, UR8, UR4, !UP2 ;  /* 0x00000004080b7287 */ /* 0x000fe4000d000000 */
[----:B------:R-:W-:Y:S02]  /*6590*/  UIADD3 UR6, UPT, UPT, -UR5, URZ, URZ ;  /* 0x000000ff05067290 */ /* 0x000fe4000fffe1ff */
[----:B------:R-:W-:Y:S02]  /*65a0*/  UIADD3 UR10, UPT, UPT, -UR11, URZ, URZ ;  /* 0x000000ff0b0a7290 */ /* 0x000fe4000fffe1ff */
[----:B------:R-:W-:Y:S02]  /*65b0*/  UIMAD UR6, UR42, UR6, UR37 ;  /* 0x000000062a0672a4 */ /* 0x000fe4000f8e0225 */
[----:B------:R-:W-:Y:S01]  /*65c0*/  UIMAD UR10, UR39, UR10, UR8 ;  /* 0x0000000a270a72a4 */ /* 0x000fe2000f8e0208 */
[----:B------:R-:W-:Y:S01]  /*65d0*/  @!UP0 UMOV UR4, UR7 ;  /* 0x0000000700048c82 */ /* 0x000fe20008000000 */
[----:B------:R-:W-:Y:S02]  /*65e0*/  UIADD3 UR7, UPT, UPT, -UR8, URZ, URZ ;  /* 0x000000ff08077290 */ /* 0x000fe4000fffe1ff */
[----:B------:R-:W-:Y:S04]  /*65f0*/  @!UP0 USHF.R.U32.HI UR4, URZ, UR41, UR4 ;  /* 0x00000029ff048299 */ /* 0x000fe80008011604 */
[----:B------:R-:W-:Y:S04]  /*6600*/  @!UP0 USEL UR4, UR5, UR4, !UP2 ;  /* 0x0000000405048287 */ /* 0x000fe8000d000000 */
[----:B------:R-:W-:Y:S02]  /*6610*/  @!UP0 UIMAD UR9, UR9, UR10, UR4 ;  /* 0x0000000a090982a4 */ /* 0x000fe4000f8e0204 */
[----:B------:R-:W-:Y:S02]  /*6620*/  @!UP0 UIADD3 UR10, UPT, UPT, UR11, -UR4, URZ ;  /* 0x800000040b0a8290 */ /* 0x000fe4000fffe0ff */
[----:B------:R-:W-:Y:S02]  /*6630*/  UIMAD UR4, UR54, UR7, UR36 ;  /* 0x00000007360472a4 */ /* 0x000fe4000f8e0224 */
[----:B------:R-:W-:Y:S03]  /*6640*/  @!UP0 UIMAD UR8, UR10, UR39, UR5 ;  /* 0x000000270a0882a4 */ /* 0x000fe6000f8e0205 */
[----:B------:R-:W-:Y:S02]  /*6650*/  @!UP0 UMOV UR5, UR9 ;  /* 0x0000000900058c82 */ /* 0x000fe40008000000 */
[----:B------:R-:W-:Y:S02]  /*6660*/  UIMAD UR37, UR5, UR42, UR6 ;  /* 0x0000002a052572a4 */ /* 0x000fe4000f8e0206 */
[----:B------:R-:W-:Y:S11]  /*6670*/  UIMAD UR36, UR8, UR54, UR4 ;  /* 0x00000036082472a4 */ /* 0x000ff6000f8e0204 */
[----:B------:R-:W-:Y:S01]  /*6680*/  @!UPT UIADD3 URZ, UPT, UPT, URZ, URZ, URZ ;  /* 0x000000fffffff290 */ /* 0x000fe2000fffe0ff */
.L_x_105:
[----:B------:R-:W-:Y:S01]  /*6690*/  UISETP.NE.AND UP0, UPT, UR38, 0x1, UPT ;  /* 0x000000012600788c */ /* 0x000fe2000bf05270 */
[----:B------:R-:W-:Y:S01]  /*66a0*/  @P0 SHF.R.U32.HI R4, RZ, 0x10, R5 ;  /* 0x00000010ff040819 */ /* 0x000fe20000011605 */
[----:B------:R-:W-:Y:S01]  /*66b0*/  USHF.L.U32 UR46, UR20, 0x7, URZ ;  /* 0x00000007142e7899 */ /* 0x000fe200080006ff */
[----:B------:R-:W-:Y:S02]  /*66c0*/  BSSY.RECONVERGENT B6, `(.L_x_106) ;  /* 0x0000034000067945 */ /* 0x000fe40003800200 */
[----:B------:R-:W-:Y:S02]  /*66d0*/  @P0 R2UR UR59, R4 ;  /* 0x00000000043b02ca */ /* 0x000fe400000e0000 */
[----:B------:R-:W-:Y:S04]  /*66e0*/  LOP3.LUT P0, RZ, R50, 0x90, RZ, 0xc0, !PT ;  /* 0x0000009032ff7812 */ /* 0x000fe8000780c0ff */
[----:B------:R-:W1:Y:S01]  /*66f0*/  @!UP0 LDCU.128 UR12, c[0x0][0xb10] ;  /* 0x00016200ff0c87ac */ /* 0x000e620008000c00 */
[----:B------:R-:W2:Y:S01]  /*6700*/  @!UP0 LDCU UR5, c[0x0][0xb0c] ;  /* 0x00016180ff0587ac */ /* 0x000ea20008000800 */
[----:B------:R-:W3:Y:S01]  /*6710*/  @!UP0 LDCU UR10, c[0x0][0xb20] ;  /* 0x00016400ff0a87ac */ /* 0x000ee20008000800 */
[----:B-1----:R-:W-:Y:S02]  /*6720*/  UIMAD.WIDE.U32 UR8, UR37, UR12, URZ ;  /* 0x0000000c250872a5 */ /* 0x002fe4000f8e00ff */
[----:B------:R-:W-:Y:S02]  /*6730*/  UIMAD.WIDE.U32 UR6, UR36, UR15, URZ ;  /* 0x0000000f240672a5 */ /* 0x000fe4000f8e00ff */
[----:B------:R-:W-:Y:S03]  /*6740*/  @!UP0 UISETP.NE.AND UP1, UPT, UR14, 0x1, UPT ;  /* 0x000000010e00888c */ /* 0x000fe6000bf25270 */
[----:B------:R-:W-:Y:S01]  /*6750*/  @!UP0 UMOV UR4, UR9 ;  /* 0x0000000900048c82 */ /* 0x000fe20008000000 */
[----:B--2---:R-:W-:Y:S02]  /*6760*/  @!UP0 UISETP.NE.AND UP2, UPT, UR5, 0x1, UPT ;  /* 0x000000010500888c */ /* 0x004fe4000bf45270 */
[----:B------:R-:W-:Y:S01]  /*6770*/  @!UP0 USHF.R.U32.HI UR4, URZ, UR13, UR4 ;  /* 0x0000000dff048299 */ /* 0x000fe20008011604 */
[----:B------:R-:W-:Y:S02]  /*6780*/  @!UP0 UMOV UR6, UR7 ;  /* 0x0000000700068c82 */ /* 0x000fe40008000000 */
[----:B---3--:R-:W-:Y:S02]  /*6790*/  @!UP0 USHF.R.U32.HI UR6, URZ, UR10, UR6 ;  /* 0x0000000aff068299 */ /* 0x008fe40008011606 */
[----:B------:R-:W-:Y:S02]  /*67a0*/  @!UP0 USEL UR7, UR37, UR4, !UP2 ;  /* 0x0000000425078287 */ /* 0x000fe4000d000000 */
[----:B------:R-:W-:Y:S04]  /*67b0*/  @!UP0 USEL UR6, UR36, UR6, !UP1 ;  /* 0x0000000624068287 */ /* 0x000fe8000c800000 */
[----:B------:R-:W-:Y:S02]  /*67c0*/  @!UP0 UIADD3 UR4, UPT, UPT, -UR7, UR6, URZ ;  /* 0x0000000607048290 */ /* 0x000fe4000fffe1ff */
[----:B------:R-:W-:Y:S02]  /*67d0*/  @!UP0 UIADD3 UR6, UPT, UPT, UR7, -UR6, URZ ;  /* 0x8000000607068290 */ /* 0x000fe4000fffe0ff */
[----:B------:R-:W-:Y:S02]  /*67e0*/  @!UP0 UIMAD UR37, UR4, UR5, UR37 ;  /* 0x00000005042582a4 */ /* 0x000fe4000f8e0225 */
[----:B------:R-:W-:Y:S01]  /*67f0*/  @!UP0 UIMAD UR36, UR6, UR14, UR36 ;  /* 0x0000000e062482a4 */ /* 0x000fe2000f8e0224 */
[----:B------:R-:W-:Y:S11]  /*6800*/  @!P0 BRA `(.L_x_107) ;  /* 0x00000000007c8947 */ /* 0x000ff60003800000 */
[----:B------:R-:W1:Y:S01]  /*6810*/  LDCU.64 UR8, c[0x4][0x80] ;  /* 0x01001000ff0877ac */ /* 0x000e620008000a00 */
[----:B------:R-:W-:Y:S01]  /*6820*/  MOV R16, 0x0 ;  /* 0x0000000000107802 */ /* 0x000fe20000000f00 */
[----:B------:R-:W-:Y:S02]  /*6830*/  HFMA2 R12, -RZ, RZ, 0, 5.9604644775390625e-08 ;  /* 0x00000001ff0c7431 */ /* 0x000fe400000001ff */
[----:B------:R-:W-:Y:S01]  /*6840*/  IMAD.MOV.U32 R8, RZ, RZ, 0x70 ;  /* 0x00000070ff087424 */ /* 0x000fe200078e00ff */
[----:B------:R2:W3:Y:S01]  /*6850*/  LDC.64 R14, c[0x4][R16] ;  /* 0x01000000100e7b82 */ /* 0x0004e20000000a00 */
[----:B------:R-:W4:Y:S01]  /*6860*/  LDCU.64 UR6, c[0x4][0x88] ;  /* 0x01001100ff0677ac */ /* 0x000f220008000a00 */
[----:B------:R-:W-:Y:S01]  /*6870*/  IMAD.MOV.U32 R13, RZ, RZ, RZ ;  /* 0x000000ffff0d7224 */ /* 0x000fe200078e00ff */
[----:B------:R-:W2:Y:S01]  /*6880*/  LDCU.64 UR4, c[0x4][0x8] ;  /* 0x01000100ff0477ac */ /* 0x000ea20008000a00 */
[----:B-1----:R-:W-:Y:S01]  /*6890*/  MOV R5, UR9 ;  /* 0x0000000900057c02 */ /* 0x002fe20008000f00 */
[----:B------:R-:W-:Y:S01]  /*68a0*/  IMAD.U32 R4, RZ, RZ, UR8 ;  /* 0x00000008ff047e24 */ /* 0x000fe2000f8e00ff */
[----:B----4-:R-:W-:Y:S01]  /*68b0*/  MOV R7, UR7 ;  /* 0x0000000700077c02 */ /* 0x010fe20008000f00 */
[----:B------:R-:W-:Y:S01]  /*68c0*/  IMAD.U32 R6, RZ, RZ, UR6 ;  /* 0x00000006ff067e24 */ /* 0x000fe2000f8e00ff */
[----:B--2---:R-:W-:Y:S01]  /*68d0*/  MOV R11, UR5 ;  /* 0x00000005000b7c02 */ /* 0x004fe20008000f00 */
[----:B------:R-:W-:Y:S02]  /*68e0*/  IMAD.U32 R10, RZ, RZ, UR4 ;  /* 0x00000004ff0a7e24 */ /* 0x000fe4000f8e00ff */
[----:B------:R-:W-:Y:S07]  /*68f0*/  LEPC R20, `(.L_x_108) ;  /* 0x000000001014794e */ /* 0x000fee0000000000 */
[----:B---3-5:R-:W-:Y:S05]  /*6900*/  CALL.ABS.NOINC R14 ;  /* 0x000000000e007343 */ /* 0x028fea0003c00000 */
.L_x_108:
[----:B------:R-:W1:Y:S01]  /*6910*/  LDCU.64 UR8, c[0x4][0x80] ;  /* 0x01001000ff0877ac */ /* 0x000e620008000a00 */
[----:B------:R-:W2:Y:S01]  /*6920*/  LDC.64 R16, c[0x4][R16] ;  /* 0x0100000010107b82 */ /* 0x000ea20000000a00 */
[----:B------:R-:W-:Y:S02]  /*6930*/  HFMA2 R12, -RZ, RZ, 0, 5.9604644775390625e-08 ;  /* 0x00000001ff0c7431 */ /* 0x000fe400000001ff */
[----:B------:R-:W-:Y:S02]  /*6940*/  IMAD.MOV.U32 R8, RZ, RZ, 0x70 ;  /* 0x00000070ff087424 */ /* 0x000fe400078e00ff */
[----:B------:R-:W-:Y:S01]  /*6950*/  IMAD.MOV.U32 R13, RZ, RZ, RZ ;  /* 0x000000ffff0d7224 */ /* 0x000fe200078e00ff */
[----:B------:R-:W3:Y:S01]  /*6960*/  LDCU.64 UR6, c[0x4][0x88] ;  /* 0x01001100ff0677ac */ /* 0x000ee20008000a00 */
[----:B------:R-:W4:Y:S01]  /*6970*/  LDCU.64 UR4, c[0x4][0x8] ;  /* 0x01000100ff0477ac */ /* 0x000f220008000a00 */
[----:B-1----:R-:W-:Y:S02]  /*6980*/  MOV R4, UR8 ;  /* 0x0000000800047c02 */ /* 0x002fe40008000f00 */
[----:B------:R-:W-:Y:S02]  /*6990*/  MOV R5, UR9 ;  /* 0x0000000900057c02 */ /* 0x000fe40008000f00 */
[----:B---3--:R-:W-:Y:S01]  /*69a0*/  MOV R7, UR7 ;  /* 0x0000000700077c02 */ /* 0x008fe20008000f00 */
[----:B------:R-:W-:Y:S01]  /*69b0*/  IMAD.U32 R6, RZ, RZ, UR6 ;  /* 0x00000006ff067e24 */ /* 0x000fe2000f8e00ff */
[----:B----4-:R-:W-:Y:S01]  /*69c0*/  MOV R11, UR5 ;  /* 0x00000005000b7c02 */ /* 0x010fe20008000f00 */
[----:B------:R-:W-:Y:S02]  /*69d0*/  IMAD.U32 R10, RZ, RZ, UR4 ;  /* 0x00000004ff0a7e24 */ /* 0x000fe4000f8e00ff */
[----:B------:R-:W-:Y:S07]  /*69e0*/  LEPC R20, `(.L_x_107) ;  /* 0x000000001014794e */ /* 0x000fee0000000000 */
[----:B--2---:R-:W-:Y:S05]  /*69f0*/  CALL.ABS.NOINC R16 ;  /* 0x0000000010007343 */ /* 0x004fea0003c00000 */
.L_x_107:
[----:B------:R-:W-:Y:S05]  /*6a00*/  BSYNC.RECONVERGENT B6 ;  /* 0x0000000000067941 */ /* 0x000fea0003800200 */
.L_x_106:
[----:B------:R-:W-:Y:S01]  /*6a10*/  R2UR UR4, R49 ;  /* 0x00000000310472ca */ /* 0x000fe200000e0000 */
[----:B------:R-:W-:Y:S01]  /*6a20*/  UISETP.NE.U32.AND UP0, UPT, UR60, URZ, UPT ;  /* 0x000000ff3c00728c */ /* 0x000fe2000bf05070 */
[----:B------:R-:W-:Y:S02]  /*6a30*/  ISETP.NE.U32.AND P4, PT, R42, RZ, PT ;  /* 0x000000ff2a00720c */ /* 0x000fe40003f85070 */
[----:B------:R-:W-:Y:S01]  /*6a40*/  ISETP.NE.U32.AND P2, PT, RZ, UR50, PT ;  /* 0x00000032ff007c0c */ /* 0x000fe2000bf45070 */
[----:B------:R-:W-:Y:S01]  /*6a50*/  UISETP.NE.AND.EX UP1, UPT, UR61, URZ, UPT, UP0 ;  /* 0x000000ff3d00728c */ /* 0x000fe2000bf25300 */
[----:B------:R-:W-:Y:S01]  /*6a60*/  ISETP.NE.AND.EX P4, PT, R43, RZ, PT, P4 ;  /* 0x000000ff2b00720c */ /* 0x000fe20003f85340 */
[----:B------:R-:W-:Y:S01]  /*6a70*/  UPLOP3.LUT UP0, UPT, UPT, UPT, UPT, 0x40, 0x4 ;  /* 0x000000000004789c */ /* 0x000fe20003f0e870 */
[----:B------:R-:W-:Y:S05]  /*6a80*/  ISETP.NE.AND.EX P2, PT, RZ, UR51, PT, P2 ;  /* 0x00000033ff007c0c */ /* 0x000fea000bf45320 */
[----:B------:R-:W-:Y:S06]  /*6a90*/  UISETP.NE.AND UP2, UPT, UR4, URZ, UPT ;  /* 0x000000ff0400728c */ /* 0x000fec000bf45270 */
[----:B------:R-:W-:Y:S05]  /*6aa0*/  PLOP3.LUT P1, PT, PT, PT, UP2, 0x80, 0x8 ;  /* 0x000000000008781c */ /* 0x000fea0003f2f028 */
[----:B------:R-:W-:Y:S06]  /*6ab0*/  @UP2 UPLOP3.LUT UP0, UPT, UPT, UPT, UP1, 0x80, 0x8 ;  /* 0x000000000008289c */ /* 0x000fec0003f0f010 */
[----:B------:R-:W-:Y:S01]  /*6ac0*/  PLOP3.LUT P0, PT, PT, PT, UP0, 0x80, 0x8 ;  /* 0x000000000008781c */ /* 0x000fe20003f0f008 */
[----:B------:R-:W-:Y:S01]  /*6ad0*/  @!UPT UIADD3 URZ, UPT, UPT, URZ, URZ, URZ ;  /* 0x000000fffffff290 */ /* 0x000fe2000fffe0ff */
[----:B------:R-:W-:Y:S11]  /*6ae0*/  BRA.U !UP1, `(.L_x_109) ;  /* 0x00000001093c7547 */ /* 0x000ff6000b800000 */
[----:B------:R-:W-:Y:S01]  /*6af0*/  UISETP.NE.U32.AND UP0, UPT, UR50, URZ, UPT ;  /* 0x000000ff3200728c */ /* 0x000fe2000bf05070 */
[----:B------:R-:W-:Y:S01]  /*6b00*/  HFMA2 R0, -RZ, RZ, 0, 5.9604644775390625e-08 ;  /* 0x00000001ff007431 */ /* 0x000fe200000001ff */
[----:B------:R-:W1:Y:S01]  /*6b10*/  LDCU.64 UR8, c[0x0][0x358] ;  /* 0x00006b00ff0877ac */ /* 0x000e620008000a00 */
[----:B------:R-:W-:Y:S01]  /*6b20*/  IMAD.MOV.U32 R45, RZ, RZ, 0x1 ;  /* 0x00000001ff2d7424 */ /* 0x000fe200078e00ff */
[----:B------:R-:W-:Y:S06]  /*6b30*/  UISETP.NE.AND.EX UP0, UPT, UR51, URZ, UPT, UP0 ;  /* 0x000000ff3300728c */ /* 0x000fec000bf05300 */
[----:B------:R-:W-:Y:S05]  /*6b40*/  PLOP3.LUT P3, PT, PT, PT, UP0, 0x80, 0x8 ;  /* 0x000000000008781c */ /* 0x000fea0003f6f008 */
[----:B------:R-:W2:Y:S01]  /*6b50*/  @UP0 LDCU.64 UR4, c[0x0][0x888] ;  /* 0x00011100ff0407ac */ /* 0x000ea20008000a00 */
[----:B------:R-:W-:Y:S07]  /*6b60*/  @UP0 UIMAD UR6, UR48, UR60, URZ ;  /* 0x0000003c300602a4 */ /* 0x000fee000f8e02ff */
[----:B------:R-:W-:Y:S01]  /*6b70*/  @!P3 PRMT R45, R0, 0x7610, R45 ;  /* 0x00007610002db816 */ /* 0x000fe2000000002d */
[----:B--2---:R-:W-:Y:S06]  /*6b80*/  @UP0 UIMAD.WIDE UR4, UR6, 0x4, UR4 ;  /* 0x00000004060408a5 */ /* 0x004fec000f8e0204 */
[----:B------:R-:W-:Y:S01]  /*6b90*/  IMAD.U32 R4, RZ, RZ, UR4 ;  /* 0x00000004ff047e24 */ /* 0x000fe2000f8e00ff */
[----:B------:R-:W-:Y:S04]  /*6ba0*/  MOV R5, UR5 ;  /* 0x0000000500057c02 */ /* 0x000fe80008000f00 */
[----:B------:R-:W2:Y:S01]  /*6bb0*/  @!UP0 LDCU UR4, c[0x0][0x880] ;  /* 0x00011000ff0487ac */ /* 0x000ea20008000800 */
[----:B-1---5:R1:W5:Y:S02]  /*6bc0*/  @P3 LDG.E R27, desc[UR8][R4.64] ;  /* 0x00000008041b3981 */ /* 0x022364000c1e1900 */
[----:B-12---:R-:W-:Y:S02]  /*6bd0*/  @!P3 IMAD.U32 R27, RZ, RZ, UR4 ;  /* 0x00000004ff1bbe24 */ /* 0x006fe4000f8e00ff */
.L_x_109:
[----:B------:R-:W-:Y:S05]  /*6be0*/  @!P4 BRA `(.L_x_110) ;  /* 0x000000000024c947 */ /* 0x000fea0003800000 */
[----:B------:R-:W-:Y:S01]  /*6bf0*/  ISETP.NE.U32.AND P3, PT, R40, RZ, PT ;  /* 0x000000ff2800720c */ /* 0x000fe20003f65070 */
[----:B------:R-:W1:Y:S03]  /*6c00*/  LDCU.64 UR4, c[0x0][0x358] ;  /* 0x00006b00ff0477ac */ /* 0x000e660008000a00 */
[----:B------:R-:W-:Y:S11]  /*6c10*/  ISETP.NE.AND.EX P3, PT, R41, RZ, PT, P3 ;  /* 0x000000ff2900720c */ /* 0x000ff60003f65330 */
[----:B------:R-:W-:Y:S02]  /*6c20*/  @!UPT UIADD3 URZ, UPT, UPT, URZ, URZ, URZ ;  /* 0x000000fffffff290 */ /* 0x000fe4000fffe0ff */
[----:B------:R-:W2:Y:S01]  /*6c30*/  @P3 LDC.64 R4, c[0x0][0x8a8] ;  /* 0x00022a00ff043b82 */ /* 0x000ea20000000a00 */
[----:B------:R-:W-:Y:S04]  /*6c40*/  @P3 IMAD R0, R42, UR48, RZ ;  /* 0x000000302a003c24 */ /* 0x000fe8000f8e02ff */
[----:B--2---:R-:W-:Y:S05]  /*6c50*/  @P3 IMAD.WIDE R4, R0, 0x4, R4 ;  /* 0x0000000400043825 */ /* 0x004fea00078e0204 */
[----:B-1---5:R1:W5:Y:S02]  /*6c60*/  @P3 LDG.E R24, desc[UR4][R4.64] ;  /* 0x0000000404183981 */ /* 0x022364000c1e1900 */
[----:B-1----:R-:W2:Y:S02]  /*6c70*/  @!P3 LDC R24, c[0x0][0x8a0] ;  /* 0x00022800ff18bb82 */ /* 0x002ea40000000800 */
.L_x_110:
[----:B-----5:R-:W-:Y:S01]  /*6c80*/  FSETP.NEU.AND P4, PT, R27, RZ, PT ;  /* 0x000000ff1b00720b */ /* 0x020fe20003f8d000 */
[----:B------:R-:W1:Y:S01]  /*6c90*/  LDCU.64 UR10, c[0x0][0xa90] ;  /* 0x00015200ff0a77ac */ /* 0x000e620008000a00 */
[----:B------:R-:W-:Y:S01]  /*6ca0*/  SEL R4, RZ, 0xffffffff, P2 ;  /* 0xffffffffff047807 */ /* 0x000fe20001000000 */
[----:B------:R-:W-:Y:S01]  /*6cb0*/  IMAD.SHL.U32 R66, R54, 0x2, RZ ;  /* 0x0000000236427824 */ /* 0x000fe200078e00ff */
[----:B------:R-:W-:Y:S01]  /*6cc0*/  @P1 LOP3.LUT P2, RZ, R45, 0xff, RZ, 0xc0, !PT ;  /* 0x000000ff2dff1812 */ /* 0x000fe2000784c0ff */
[----:B------:R-:W-:Y:S01]  /*6cd0*/  BSSY B1, `(.L_x_111) ;  /* 0x000004a000017945 */ /* 0x000fe20003800000 */
[----:B------:R-:W-:Y:S01]  /*6ce0*/  @P1 SEL R0, RZ, 0xffffffff, P4 ;  /* 0xffffffffff001807 */ /* 0x000fe20002000000 */
[----:B------:R-:W-:Y:S01]  /*6cf0*/  USHF.L.U32 UR8, UR45, 0x6, URZ ;  /* 0x000000062d087899 */ /* 0x000fe200080006ff */
[----:B------:R-:W-:Y:S01]  /*6d00*/  LOP3.LUT R53, R53, 0x1, RZ, 0x3c, !PT ;  /* 0x0000000135357812 */ /* 0x000fe200078e3cff */
[----:B------:R-:W-:Y:S01]  /*6d10*/  IMAD.MOV.U32 R68, RZ, RZ, 0x1 ;  /* 0x00000001ff447424 */ /* 0x000fe200078e00ff */
[----:B------:R-:W-:Y:S01]  /*6d20*/  @P0 SEL R0, R4, R0, !P2 ;  /* 0x0000000004000207 */ /* 0x000fe20005000000 */
[----:B------:R-:W-:Y:S01]  /*6d30*/  IMAD.IADD R25, R23, 0x1, R2 ;  /* 0x0000000117197824 */ /* 0x000fe200078e0202 */
[----:B------:R-:W-:Y:S01]  /*6d40*/  LEA R63, R22, UR44, 0x3 ;  /* 0x0000002c163f7c11 */ /* 0x000fe2000f8e18ff */
[----:B------:R-:W-:Y:S01]  /*6d50*/  IMAD.U32 R62, RZ, RZ, UR8 ;  /* 0x00000008ff3e7e24 */ /* 0x000fe2000f8e00ff */
[----:B------:R-:W-:Y:S01]  /*6d60*/  @P1 LOP3.LUT R0, R0, 0x1, RZ, 0xc0, !PT ;  /* 0x0000000100001812 */ /* 0x000fe200078ec0ff */
[----:B------:R-:W-:Y:S01]  /*6d70*/  IMAD.MOV.U32 R26, RZ, RZ, RZ ;  /* 0x000000ffff1a7224 */ /* 0x000fe200078e00ff */
[----:B------:R-:W-:Y:S02]  /*6d80*/  R2UR UR4, R58 ;  /* 0x000000003a0472ca */ /* 0x000fe400000e0000 */
[----:B------:R-:W-:Y:S02]  /*6d90*/  CS2R R38, SRZ ;  /* 0x0000000000267805 */ /* 0x000fe4000001ff00 */
[----:B------:R-:W-:Y:S02]  /*6da0*/  ISETP.NE.U32.OR P6, PT, R0, 0x1, !P1 ;  /* 0x000000010000780c */ /* 0x000fe40004fc5470 */
[----:B------:R-:W-:Y:S02]  /*6db0*/  CS2R R36, SRZ ;  /* 0x0000000000247805 */ /* 0x000fe4000001ff00 */
[----:B------:R-:W-:Y:S02]  /*6dc0*/  R2UR UR6, R57 ;  /* 0x00000000390672ca */ /* 0x000fe400000e0000 */
[----:B------:R-:W-:Y:S02]  /*6dd0*/  CS2R R30, SRZ ;  /* 0x00000000001e7805 */ /* 0x000fe4000001ff00 */
[----:B------:R-:W-:Y:S02]  /*6de0*/  R2UR UR12, R59 ;  /* 0x000000003b0c72ca */ /* 0x000fe400000e0000 */
[----:B------:R-:W-:Y:S02]  /*6df0*/  CS2R R28, SRZ ;  /* 0x00000000001c7805 */ /* 0x000fe4000001ff00 */
[----:B------:R-:W-:Y:S01]  /*6e00*/  R2UR UR9, R56 ;  /* 0x00000000380972ca */ /* 0x000fe200000e0000 */
[----:B------:R-:W-:Y:S01]  /*6e10*/  VIADD R67, R66, UR44 ;  /* 0x0000002c42437c36 */ /* 0x000fe20008000000 */
[----:B------:R-:W-:Y:S02]  /*6e20*/  PLOP3.LUT P3, PT, PT, PT, UP1, 0x80, 0x8 ;  /* 0x000000000008781c */ /* 0x000fe40003f6f018 */
[----:B------:R-:W-:Y:S01]  /*6e30*/  SEL R3, RZ, 0xffffffff, P4 ;  /* 0xffffffffff037807 */ /* 0x000fe20002000000 */
[----:B------:R-:W-:Y:S01]  /*6e40*/  UIMAD.WIDE.U32 UR4, UR8, UR4, URZ ;  /* 0x00000004080472a5 */ /* 0x000fe2000f8e00ff */
[----:B------:R-:W-:Y:S02]  /*6e50*/  LOP3.LUT P4, R64, R45, 0xff, RZ, 0xc0, !PT ;  /* 0x000000ff2d407812 */ /* 0x000fe4000788c0ff */
[----:B------:R-:W-:Y:S02]  /*6e60*/  @P6 SHF.L.U32 R0, R53, 0x1f, RZ ;  /* 0x0000001f35006819 */ /* 0x000fe400000006ff */
[----:B------:R-:W-:Y:S01]  /*6e70*/  P2R R65, PR, RZ, 0x40 ;  /* 0x00000040ff417803 */ /* 0x000fe20000000000 */
[----:B------:R-:W-:Y:S01]  /*6e80*/  UISETP.NE.AND UP0, UPT, UR12, 0x1, UPT ;  /* 0x000000010c00788c */ /* 0x000fe2000bf05270 */
[----:B------:R3:W4:Y:S01]  /*6e90*/  @P6 SYNCS.PHASECHK.TRANS64.TRYWAIT P1, [UR44+0xd0], R0 ;  /* 0x0000d000ff0065a7 */ /* 0x000722000802112c */
[----:B------:R-:W-:Y:S02]  /*6ea0*/  UMOV UR4, UR5 ;  /* 0x0000000500047c82 */ /* 0x000fe40008000000 */
[----:B------:R-:W-:Y:S01]  /*6eb0*/  USHF.R.U32.HI UR4, URZ, UR6, UR4 ;  /* 0x00000006ff047299 */ /* 0x000fe20008011604 */
[----:B------:R-:W-:Y:S03]  /*6ec0*/  @P3 SEL R3, R4, R3, !P4 ;  /* 0x0000000304033207 */ /* 0x000fe60006000000 */
[----:B------:R-:W-:Y:S01]  /*6ed0*/  USEL UR4, UR8, UR4, !UP0 ;  /* 0x0000000408047287 */ /* 0x000fe2000c000000 */
[----:B------:R-:W-:Y:S01]  /*6ee0*/  LOP3.LUT R3, R3, 0x1, RZ, 0xc0, !PT ;  /* 0x0000000103037812 */ /* 0x000fe200078ec0ff */
[----:B------:R-:W-:Y:S03]  /*6ef0*/  UISETP.NE.AND UP0, UPT, UR9, 0x1, UPT ;  /* 0x000000010900788c */ /* 0x000fe6000bf05270 */
[----:B------:R-:W-:Y:S01]  /*6f00*/  ISETP.NE.U32.AND P5, PT, R3, 0x1, PT ;  /* 0x000000010300780c */ /* 0x000fe20003fa5070 */
[----:B------:R-:W-:Y:S02]  /*6f10*/  IMAD.U32 R61, RZ, RZ, UR4 ;  /* 0x00000004ff3d7e24 */ /* 0x000fe4000f8e00ff */
[----:B------:R-:W-:Y:S01]  /*6f20*/  PLOP3.LUT P2, PT, PT, PT, UP0, 0x80, 0x8 ;  /* 0x000000000008781c */ /* 0x000fe20003f4f008 */
[----:B------:R-:W-:Y:S01]  /*6f30*/  IMAD R5, RZ, RZ, -UR4 ;  /* 0x80000004ff057e24 */ /* 0x000fe2000f8e02ff */
[----:B------:R-:W-:Y:S01]  /*6f40*/  P2R R69, PR, RZ, 0x20 ;  /* 0x00000020ff457803 */ /* 0x000fe20000000000 */
[----:B------:R-:W-:Y:S02]  /*6f50*/  IMAD.U32 R60, RZ, RZ, UR4 ;  /* 0x00000004ff3c7e24 */ /* 0x000fe4000f8e00ff */
[----:B------:R-:W-:Y:S01]  /*6f60*/  IMAD R62, R5, UR12, R62 ;  /* 0x0000000c053e7c24 */ /* 0x000fe2000f8e023e */
[----:B---3--:R-:W-:Y:S04]  /*6f70*/  SHF.L.U32 R0, R52, 0x1f, RZ ;  /* 0x0000001f34007819 */ /* 0x008fe800000006ff */
[----:B------:R3:W2:Y:S01]  /*6f80*/  SYNCS.PHASECHK.TRANS64.TRYWAIT P0, [R63+URZ+0x130], R0 ;  /* 0x000130003f0075a7 */ /* 0x0006a200080011ff */
[----:B-1----:R-:W-:Y:S07]  /*6f90*/  UIMAD.WIDE.U32 UR6, UR4, UR10, URZ ;  /* 0x0000000a040672a5 */ /* 0x002fee000f8e00ff */
[----:B------:R-:W-:Y:S02]  /*6fa0*/  UMOV UR5, UR7 ;  /* 0x0000000700057c82 */ /* 0x000fe40008000000 */
[----:B------:R-:W-:Y:S06]  /*6fb0*/  USHF.R.U32.HI UR5, URZ, UR11, UR5 ;  /* 0x0000000bff057299 */ /* 0x000fec0008011605 */
[----:B------:R-:W-:Y:S05]  /*6fc0*/  SEL R61, R61, UR5, !P2 ;  /* 0x000000053d3d7c07 */ /* 0x000fea000d000000 */
[----:B------:R-:W-:Y:S04]  /*6fd0*/  IMAD.MOV R4, RZ, RZ, -R61 ;  /* 0x000000ffff047224 */ /* 0x000fe800078e0a3d */
[----:B------:R-:W-:Y:S01]  /*6fe0*/  IMAD R60, R4, UR9, R60 ;  /* 0x00000009043c7c24 */ /* 0x000fe2000f8e023c */
[----:B----4-:R-:W-:Y:S01]  /*6ff0*/  @P6 SEL R68, RZ, 0x1, !P1 ;  /* 0x00000001ff446807 */ /* 0x010fe20004800000 */
[----:B---3--:R-:W-:Y:S06]  /*7000*/  @!P6 BRA `(.L_x_112) ;  /* 0x000000000058e947 */ /* 0x008fec0003800000 */
[C---:B------:R-:W-:Y:S01]  /*7010*/  VIADD R2, R67.reuse, 0x200 ;  /* 0x0000020043027836 */ /* 0x040fe20000000000 */
[----:B------:R-:W-:Y:S01]  /*7020*/  LOP3.LUT P6, RZ, R44, 0x40, RZ, 0xc0, !PT ;  /* 0x000000402cff7812 */ /* 0x000fe200078cc0ff */
[----:B------:R-:W-:Y:S01]  /*7030*/  BSSY B0, `(.L_x_113) ;  /* 0x000000e000007945 */ /* 0x000fe20003800000 */
[----:B------:R-:W-:Y:S01]  /*7040*/  ISETP.NE.AND P2, PT, R68, RZ, PT ;  /* 0x000000ff4400720c */ /* 0x000fe20003f45270 */
[----:B------:R-:W-:Y:S01]  /*7050*/  @P5 VIADD R4, R67, 0x210 ;  /* 0x0000021043045836 */ /* 0x000fe20000000000 */
[----:B------:R-:W-:Y:S01]  /*7060*/  PLOP3.LUT P1, PT, PT, PT, PT, 0x8, 0x80 ;  /* 0x000000000080781c */ /* 0x000fe20003f2e170 */
[----:B------:R-:W-:Y:S01]  /*7070*/  IMAD.MOV.U32 R39, RZ, RZ, RZ ;  /* 0x000000ffff277224 */ /* 0x000fe200078e00ff */
[----:B------:R-:W-:Y:S02]  /*7080*/  @P5 PLOP3.LUT P1, PT, P6, PT, PT, 0x80, 0x8 ;  /* 0x000000000008581c */ /* 0x000fe4000372f070 */
[----:B------:R-:W-:Y:S02]  /*7090*/  CS2R R36, SRZ ;  /* 0x0000000000247805 */ /* 0x000fe4000001ff00 */
[----:B------:R-:W-:Y:S02]  /*70a0*/  CS2R R30, SRZ ;  /* 0x00000000001e7805 */ /* 0x000fe4000001ff00 */
[----:B------:R-:W-:Y:S07]  /*70b0*/  CS2R R28, SRZ ;  /* 0x00000000001c7805 */ /* 0x000fee000001ff00 */
[----:B------:R-:W-:Y:S01]  /*70c0*/  @P1 VIADD R4, R2, 0xfffffff0 ;  /* 0xfffffff002041836 */ /* 0x000fe20000000000 */
[----:B------:R-:W-:Y:S06]  /*70d0*/  @P2 BRA `(.L_x_114) ;  /* 0x00000000000c2947 */ /* 0x000fec0003800000 */
[----:B------:R-:W-:Y:S04]  /*70e0*/  SHF.L.U32 R3, R53, 0x1f, RZ ;  /* 0x0000001f35037819 */ /* 0x000fe800000006ff */
[----:B------:R-:W1:Y:S02]  /*70f0*/  SYNCS.PHASECHK.TRANS64.TRYWAIT P1, [UR44+0xd0], R3 ;  /* 0x0000d003ff0075a7 */ /* 0x000e64000802112c */
[----:B-1----:R-:W-:Y:S05]  /*7100*/  @!P1 BRA `(.L_x_115) ;  /* 0x0000003000c89947 */ /* 0x002fea0003800000 */
.L_x_114:
[----:B------:R-:W-:Y:S05]  /*7110*/  BSYNC B0 ;  /* 0x0000000000007941 */ /* 0x000fea0003800000 */
.L_x_113:
[----:B------:R-:W-:Y:S01]  /*7120*/  ISETP.NE.AND P1, PT, R69, RZ, PT ;  /* 0x000000ff4500720c */ /* 0x000fe20003f25270 */
[----:B------:R-:W-:Y:S11]  /*7130*/  HFMA2 R26, -RZ, RZ, 0, 5.9604644775390625e-08 ;  /* 0x00000001ff1a7431 */ /* 0x000ff600000001ff */
[----:B------:R-:W-:Y:S01]  /*7140*/  @!UPT UIADD3 URZ, UPT, UPT, URZ, URZ, URZ ;  /* 0x000000fffffff290 */ /* 0x000fe2000fffe0ff */
[----:B------:R3:W4:Y:S04]  /*7150*/  @P1 LDS.128 R36, [R4] ;  /* 0x0000000004241984 */ /* 0x0007280000000c00 */
[----:B------:R3:W1:Y:S02]  /*7160*/  @P1 LDS.128 R28, [R66+UR44+0x200] ;  /* 0x0002002c421c1984 */ /* 0x0006640008000c00 */
.L_x_112:
[----:B------:R-:W-:Y:S05]  /*7170*/  BSYNC B1 ;  /* 0x0000000000017941 */ /* 0x000fea0003800000 */
.L_x_111:
[----:B-1----:R-:W-:Y:S04]  /*7180*/  SHF.R.U32.HI R2, RZ, 0x15, R25 ;  /* 0x00000015ff027819 */ /* 0x002fe80000011619 */
[----:B------:R-:W-:Y:S01]  /*7190*/  LOP3.LUT P1, RZ, R2, 0x3, R46, 0x48, !PT ;  /* 0x0000000302ff7812 */ /* 0x000fe2000782482e */
[----:B------:R-:W-:Y:S01]  /*71a0*/  @!UPT UIADD3 URZ, UPT, UPT, URZ, URZ, URZ ;  /* 0x000000fffffff290 */ /* 0x000fe2000fffe0ff */
[----:B--2---:R-:W-:Y:S11]  /*71b0*/  @P0 BRA `(.L_x_116) ;  /* 0x0000000000080947 */ /* 0x004ff60003800000 */
[----:B------:R-:W1:Y:S02]  /*71c0*/  SYNCS.PHASECHK.TRANS64.TRYWAIT P0, [R63+URZ+0x130], R0 ;  /* 0x000130003f0075a7 */ /* 0x000e6400080011ff */
[----:B-1----:R-:W-:Y:S05]  /*71d0*/  @!P0 BRA `(.L_x_117) ;  /* 0x0000003000ac8947 */ /* 0x002fea0003800000 */
.L_x_116:
[----:B------:R-:W-:Y:S05]  /*71e0*/  @!P1 BRA `(.L_x_118) ;  /* 0x0000000000409947 */ /* 0x000fea0003800000 */
[----:B------:R-:W2:Y:S01]  /*71f0*/  LDCU.64 UR8, c[0x4][0x70] ;  /* 0x01000e00ff0877ac */ /* 0x000ea20008000a00 */
[----:B------:R-:W-:Y:S01]  /*7200*/  MOV R3, 0x0 ;  /* 0x0000000000037802 */ /* 0x000fe20000000f00 */
[----:B------:R-:W-:Y:S02]  /*7210*/  HFMA2 R12, -RZ, RZ, 0, 5.9604644775390625e-08 ;  /* 0x00000001ff0c7431 */ /* 0x000fe400000001ff */
[----:B------:R-:W-:Y:S02]  /*7220*/  IMAD.MOV.U32 R8, RZ, RZ, 0x192 ;  /* 0x00000192ff087424 */ /* 0x000fe400078e00ff */
[----:B------:R-:W-:Y:S01]  /*7230*/  IMAD.MOV.U32 R13, RZ, RZ, RZ ;  /* 0x000000ffff0d7224 */ /* 0x000fe200078e00ff */
[----:B------:R-:W5:Y:S01]  /*7240*/  LDCU.64 UR6, c[0x4][0x78] ;  /* 0x01000f00ff0677ac */ /* 0x000f620008000a00 */
[----:B------:R-:W1:Y:S01]  /*7250*/  LDC.64 R2, c[0x4][R3] ;  /* 0x0100000003027b82 */ /* 0x000e620000000a00 */
[----:B------:R-:W4:Y:S01]  /*7260*/  LDCU.64 UR4, c[0x4][0x10] ;  /* 0x01000200ff0477ac */ /* 0x000f220008000a00 */
[----:B--2---:R-:W-:Y:S01]  /*7270*/  MOV R5, UR9 ;  /* 0x0000000900057c02 */ /* 0x004fe20008000f00 */
[----:B---3--:R-:W-:Y:S01]  /*7280*/  IMAD.U32 R4, RZ, RZ, UR8 ;  /* 0x00000008ff047e24 */ /* 0x008fe2000f8e00ff */
[----:B-----5:R-:W-:Y:S01]  /*7290*/  MOV R7, UR7 ;  /* 0x0000000700077c02 */ /* 0x020fe20008000f00 */
[----:B------:R-:W-:Y:S01]  /*72a0*/  IMAD.U32 R6, RZ, RZ, UR6 ;  /* 0x00000006ff067e24 */ /* 0x000fe2000f8e00ff */
[----:B----4-:R-:W-:Y:S01]  /*72b0*/  MOV R11, UR5 ;  /* 0x00000005000b7c02 */ /* 0x010fe20008000f00 */
[----:B------:R-:W-:Y:S02]  /*72c0*/  IMAD.U32 R10, RZ, RZ, UR4 ;  /* 0x00000004ff0a7e24 */ /* 0x000fe4000f8e00ff */
[----:B------:R-:W-:Y:S07]  /*72d0*/  LEPC R20, `(.L_x_118) ;  /* 0x000000001014794e */ /* 0x000fee0000000000 */
[----:B-1----:R-:W-:Y:S05]  /*72e0*/  CALL.ABS.NOINC R2 ;  /* 0x0000000002007343 */ /* 0x002fea0003c00000 */
.L_x_118:
[----:B------:R-:W-:Y:S01]  /*72f0*/  SHF.L.U32 R3, R28, 0x10, RZ ;  /* 0x000000101c037819 */ /* 0x000fe200000006ff */
[----:B------:R-:W-:Y:S05]  /*7300*/  WARPSYNC.ALL ;  /* 0x0000000000007948 */ /* 0x000fea0003800000 */
[----:B------:R-:W-:Y:S01]  /*7310*/  R2UR UR4, R25 ;  /* 0x00000000190472ca */ /* 0x000fe200000e0000 */
[----:B------:R-:W-:Y:S01]  /*7320*/  BSSY.RECONVERGENT B0, `(.L_x_119) ;  /* 0x000005a000007945 */ /* 0x000fe20003800200 */
[----:B------:R-:W-:Y:S02]  /*7330*/  SHF.L.U32 R20, R29, 0x10, RZ ;  /* 0x000000101d147819 */ /* 0x000fe400000006ff */
[----:B------:R-:W-:Y:S02]  /*7340*/  MOV R71, 0x10 ;  /* 0x0000001000477802 */ /* 0x000fe40000000f00 */
[----:B------:R-:W-:Y:S02]  /*7350*/  LOP3.LUT P6, RZ, R44, 0x40, RZ, 0xc0, !PT ;  /* 0x000000402cff7812 */ /* 0x000fe400078cc0ff */
[----:B------:R-:W-:Y:S02]  /*7360*/  ISETP.NE.AND P0, PT, R55, RZ, PT ;  /* 0x000000ff3700720c */ /* 0x000fe40003f05270 */
[----:B------:R-:W-:Y:S03]  /*7370*/  SEL R71, R71, 0xfffffff0, !P6 ;  /* 0xfffffff047477807 */ /* 0x000fe60007000000 */
[----:B---3--:R-:W1:Y:S01]  /*7380*/  LDTM.x16 R4, tmem[UR4] ;  /* 0x00000004000479ee */ /* 0x008e620008240000 */
[----:B------:R-:W-:Y:S01]  /*7390*/  IADD3 R67, PT, PT, R67, R71, RZ ;  /* 0x0000004743437210 */ /* 0x000fe20007ffe0ff */
[----:B-1----:R-:W-:Y:S01]  /*73a0*/  FMUL R0, R24, R4 ;  /* 0x0000000418007220 */ /* 0x002fe20000400000 */
[----:B------:R-:W-:Y:S01]  /*73b0*/  LOP3.LUT R4, R28, 0xffff0000, RZ, 0xc0, !PT ;  /* 0xffff00001c047812 */ /* 0x000fe200078ec0ff */
[C---:B------:R-:W-:Y:S01]  /*73c0*/  FMUL R2, R24.reuse, R5 ;  /* 0x0000000518027220 */ /* 0x040fe20000400000 */
[C---:B------:R-:W-:Y:S01]  /*73d0*/  FMUL R5, R24.reuse, R9 ;  /* 0x0000000918057220 */ /* 0x040fe20000400000 */
[C---:B------:R-:W-:Y:S01]  /*73e0*/  FFMA R0, R27.reuse, R3, R0 ;  /* 0x000000031b007223 */ /* 0x040fe20000000000 */
[C---:B------:R-:W-:Y:S01]  /*73f0*/  FMUL R9, R24.reuse, R13 ;  /* 0x0000000d18097220 */ /* 0x040fe20000400000 */
[----:B------:R-:W-:Y:S01]  /*7400*/  FFMA R2, R27, R4, R2 ;  /* 0x000000041b027223 */ /* 0x000fe20000000002 */
[C---:B------:R-:W-:Y:S01]  /*7410*/  FMUL R4, R24.reuse, R8 ;  /* 0x0000000818047220 */ /* 0x040fe20000400000 */
[C---:B------:R-:W-:Y:S01]  /*7420*/  FMUL R8, R24.reuse, R12 ;  /* 0x0000000c18087220 */ /* 0x040fe20000400000 */
[C---:B------:R-:W-:Y:S01]  /*7430*/  FMUL R12, R24.reuse, R16 ;  /* 0x00000010180c7220 */ /* 0x040fe20000400000 */
[----:B------:R-:W-:Y:S01]  /*7440*/  LOP3.LUT R16, R29, 0xffff0000, RZ, 0xc0, !PT ;  /* 0xffff00001d107812 */ /* 0x000fe200078ec0ff */
[----:B------:R-:W-:Y:S01]  /*7450*/  FMUL R3, R24, R6 ;  /* 0x0000000618037220 */ /* 0x000fe20000400000 */
[----:B------:R-:W-:Y:S01]  /*7460*/  F2FP.BF16.F32.PACK_AB R32, R2, R0 ;  /* 0x000000000220723e */ /* 0x000fe200000010ff */
[----:B------:R-:W-:Y:S01]  /*7470*/  FMUL R13, R24, R17 ;  /* 0x00000011180d7220 */ /* 0x000fe20000400000 */
[----:B------:R-:W-:Y:S01]  /*7480*/  SHF.L.U32 R17, R30, 0x10, RZ ;  /* 0x000000101e117819 */ /* 0x000fe200000006ff */
[----:B------:R-:W-:Y:S01]  /*7490*/  FMUL R7, R24, R7 ;  /* 0x0000000718077220 */ /* 0x000fe20000400000 */
[----:B------:R-:W-:Y:S01]  /*74a0*/  LOP3.LUT R0, R30, 0xffff0000, RZ, 0xc0, !PT ;  /* 0xffff00001e007812 */ /* 0x000fe200078ec0ff */
[----:B------:R-:W-:Y:S01]  /*74b0*/  FFMA R3, R27, R20, R3 ;  /* 0x000000141b037223 */ /* 0x000fe20000000003 */
[----:B------:R-:W-:Y:S01]  /*74c0*/  SHF.L.U32 R2, R31, 0x10, RZ ;  /* 0x000000101f027819 */ /* 0x000fe200000006ff */
[----:B------:R-:W-:Y:S01]  /*74d0*/  FFMA R7, R27, R16, R7 ;  /* 0x000000101b077223 */ /* 0x000fe20000000007 */
[----:B------:R-:W-:Y:S01]  /*74e0*/  LOP3.LUT R16, R31, 0xffff0000, RZ, 0xc0, !PT ;  /* 0xffff00001f107812 */ /* 0x000fe200078ec0ff */
[C---:B------:R-:W-:Y:S01]  /*74f0*/  FFMA R4, R27.reuse, R17, R4 ;  /* 0x000000111b047223 */ /* 0x040fe20000000004 */
[----:B------:R-:W-:Y:S01]  /*7500*/  FFMA R5, R27, R0, R5 ;  /* 0x000000001b057223 */ /* 0x000fe20000000005 */
[----:B----4-:R-:W-:Y:S01]  /*7510*/  SHF.L.U32 R0, R36, 0x10, RZ ;  /* 0x0000001024007819 */ /* 0x010fe200000006ff */
[C---:B------:R-:W-:Y:S01]  /*7520*/  FMUL R6, R24.reuse, R10 ;  /* 0x0000000a18067220 */ /* 0x040fe20000400000 */
[C---:B------:R-:W-:Y:S01]  /*7530*/  FMUL R11, R24.reuse, R11 ;  /* 0x0000000b180b7220 */ /* 0x040fe20000400000 */
[----:B------:R-:W-:Y:S01]  /*7540*/  F2FP.BF16.F32.PACK_AB R33, R7, R3 ;  /* 0x000000030721723e */ /* 0x000fe200000010ff */
[----:B------:R-:W-:Y:S01]  /*7550*/  FMUL R10, R24, R14 ;  /* 0x0000000e180a7220 */ /* 0x000fe20000400000 */
[C---:B------:R-:W-:Y:S01]  /*7560*/  FFMA R6, R27.reuse, R2, R6 ;  /* 0x000000021b067223 */ /* 0x040fe20000000006 */
[C---:B------:R-:W-:Y:S01]  /*7570*/  FFMA R11, R27.reuse, R16, R11 ;  /* 0x000000101b0b7223 */ /* 0x040fe2000000000b */
[----:B------:R-:W-:Y:S01]  /*7580*/  LOP3.LUT R2, R36, 0xffff0000, RZ, 0xc0, !PT ;  /* 0xffff000024027812 */ /* 0x000fe200078ec0ff */
[----:B------:R-:W-:Y:S01]  /*7590*/  FFMA R8, R27, R0, R8 ;  /* 0x000000001b087223 */ /* 0x000fe20000000008 */
[C---:B------:R-:W-:Y:S01]  /*75a0*/  SHF.L.U32 R3, R37.reuse, 0x10, RZ ;  /* 0x0000001025037819 */ /* 0x040fe200000006ff */
[----:B------:R-:W-:Y:S01]  /*75b0*/  FMUL R15, R24, R15 ;  /* 0x0000000f180f7220 */ /* 0x000fe20000400000 */
[----:B------:R-:W-:Y:S01]  /*75c0*/  LOP3.LUT R0, R37, 0xffff0000, RZ, 0xc0, !PT ;  /* 0xffff000025007812 */ /* 0x000fe200078ec0ff */
[C---:B------:R-:W-:Y:S01]  /*75d0*/  FFMA R9, R27.reuse, R2, R9 ;  /* 0x000000021b097223 */ /* 0x040fe20000000009 */
[C---:B------:R-:W-:Y:S01]  /*75e0*/  SHF.L.U32 R2, R38.reuse, 0x10, RZ ;  /* 0x0000001026027819 */ /* 0x040fe200000006ff */
[C---:B------:R-:W-:Y:S01]  /*75f0*/  FFMA R10, R27.reuse, R3, R10 ;  /* 0x000000031b0a7223 */ /* 0x040fe2000000000a */
[----:B------:R-:W-:Y:S01]  /*7600*/  LOP3.LUT R3, R38, 0xffff0000, RZ, 0xc0, !PT ;  /* 0xffff000026037812 */ /* 0x000fe200078ec0ff */
[----:B------:R-:W-:Y:S01]  /*7610*/  FFMA R15, R27, R0, R15 ;  /* 0x000000001b0f7223 */ /* 0x000fe2000000000f */
[----:B------:R-:W-:Y:S01]  /*7620*/  F2FP.BF16.F32.PACK_AB R34, R5, R4 ;  /* 0x000000040522723e */ /* 0x000fe200000010ff */
[C---:B------:R-:W-:Y:S01]  /*7630*/  FMUL R14, R24.reuse, R18 ;  /* 0x00000012180e7220 */ /* 0x040fe20000400000 */
[C---:B------:R-:W-:Y:S01]  /*7640*/  SHF.L.U32 R0, R39.reuse, 0x10, RZ ;  /* 0x0000001027007819 */ /* 0x040fe200000006ff */
[----:B------:R-:W-:Y:S01]  /*7650*/  FMUL R19, R24, R19 ;  /* 0x0000001318137220 */ /* 0x000fe20000400000 */
[----:B------:R-:W-:Y:S01]  /*7660*/  LOP3.LUT R4, R39, 0xffff0000, RZ, 0xc0, !PT ;  /* 0xffff000027047812 */ /* 0x000fe200078ec0ff */
[----:B------:R-:W-:Y:S01]  /*7670*/  FFMA R12, R27, R2, R12 ;  /* 0x000000021b0c7223 */ /* 0x000fe2000000000c */
[----:B------:R-:W-:Y:S01]  /*7680*/  F2FP.BF16.F32.PACK_AB R35, R11, R6 ;  /* 0x000000060b23723e */ /* 0x000fe200000010ff */
[C---:B------:R-:W-:Y:S01]  /*7690*/  FFMA R13, R27.reuse, R3, R13 ;  /* 0x000000031b0d7223 */ /* 0x040fe2000000000d */
[C---:B------:R-:W-:Y:S01]  /*76a0*/  FFMA R14, R27.reuse, R0, R14 ;  /* 0x000000001b0e7223 */ /* 0x040fe2000000000e */
[----:B------:R-:W-:Y:S01]  /*76b0*/  FFMA R19, R27, R4, R19 ;  /* 0x000000041b137223 */ /* 0x000fe20000000013 */
[----:B------:R-:W-:Y:S01]  /*76c0*/  F2FP.BF16.F32.PACK_AB R8, R9, R8 ;  /* 0x000000080908723e */ /* 0x000fe200000010ff */
[----:B------:R1:W-:Y:S01]  /*76d0*/  STS.128 [R66+UR44+0x200], R32 ;  /* 0x0002002042007988 */ /* 0x0003e20008000c2c */
[----:B------:R-:W-:Y:S02]  /*76e0*/  F2FP.BF16.F32.PACK_AB R9, R15, R10 ;  /* 0x0000000a0f09723e */ /* 0x000fe400000010ff */
[----:B------:R-:W-:Y:S02]  /*76f0*/  F2FP.BF16.F32.PACK_AB R10, R13, R12 ;  /* 0x0000000c0d0a723e */ /* 0x000fe400000010ff */
[----:B------:R-:W-:Y:S05]  /*7700*/  F2FP.BF16.F32.PACK_AB R11, R19, R14 ;  /* 0x0000000e130b723e */ /* 0x000fea00000010ff */
[----:B------:R1:W-:Y:S01]  /*7710*/  STS.128 [R67+0x200], R8 ;  /* 0x0002000843007388 */ /* 0x0003e20000000c00 */
[----:B------:R-:W-:Y:S01]  /*7720*/  @!PT LDS RZ, [RZ] ;  /* 0x00000000fffff984 */ /* 0x000fe20000000800 */
[----:B------:R-:W-:Y:S01]  /*7730*/  @!PT LDS RZ, [RZ] ;  /* 0x00000000fffff984 */ /* 0x000fe20000000800 */
[----:B------:R-:W-:Y:S01]  /*7740*/  @!PT LDS RZ, [RZ] ;  /* 0x00000000fffff984 */ /* 0x000fe20000000800 */
[----:B------:R-:W-:Y:S01]  /*7750*/  @!PT LDS RZ, [RZ] ;  /* 0x00000000fffff984 */ /* 0x000fe20000000800 */
[----:B------:R2:W-:Y:S07]  /*7760*/  MEMBAR.ALL.CTA ;  /* 0x0000000000007992 */ /* 0x0005ee0000008000 */
[----:B--2---:R-:W2:Y:S02]  /*7770*/  FENCE.VIEW.ASYNC.S ;  /* 0x00000000000073c6 */ /* 0x004ea40000000000 */
[----:B--2---:R-:W-:Y:S06]  /*7780*/  BAR.SYNC.DEFER_BLOCKING 0x1, 0x80 ;  /* 0x0042000000007b1d */ /* 0x004fec0000010000 */
[----:B------:R-:W-:Y:S05]  /*7790*/  @P0 BRA `(.L_x_120) ;  /* 0x0000000000480947 */ /* 0x000fea0003800000 */
[----:B------:R-:W-:Y:S01]  /*77a0*/  UIADD3 UR4, UPT, UPT, UR44, 0x200, URZ ;  /* 0x000002002c047890 */ /* 0x000fe2000fffe0ff */
[----:B------:R-:W-:Y:S01]  /*77b0*/  R2UR UR10, R62 ;  /* 0x000000003e0a72ca */ /* 0x000fe200000e0000 */
[----:B------:R-:W-:Y:S01]  /*77c0*/  UMOV UR9, UR46 ;  /* 0x0000002e00097c82 */ /* 0x000fe20008000000 */
[----:B------:R-:W-:Y:S01]  /*77d0*/  R2UR UR11, R60 ;  /* 0x000000003c0b72ca */ /* 0x000fe200000e0000 */
[----:B------:R-:W-:Y:S01]  /*77e0*/  UIADD3 UR6, UPT, UPT, UR44, 0xa00, URZ ;  /* 0x00000a002c067890 */ /* 0x000fe2000fffe0ff */
[----:B------:R-:W-:Y:S01]  /*77f0*/  R2UR UR12, R61 ;  /* 0x000000003d0c72ca */ /* 0x000fe200000e0000 */
[----:B------:R-:W-:Y:S01]  /*7800*/  IMAD.U32 R50, RZ, RZ, UR4 ;  /* 0x00000004ff327e24 */ /* 0x000fe2000f8e00ff */
[----:B------:R-:W-:Y:S02]  /*7810*/  UIADD3 UR4, UP0, UPT, UR62, 0x680, URZ ;  /* 0x000006803e047890 */ /* 0x000fe4000ff1e0ff */
[----:B------:R-:W-:Y:S02]  /*7820*/  UIADD3 UR7, UPT, UPT, UR46, 0x40, URZ ;  /* 0x000000402e077890 */ /* 0x000fe4000fffe0ff */
[----:B------:R-:W-:Y:S01]  /*7830*/  R2UR UR8, R50 ;  /* 0x00000000320872ca */ /* 0x000fe200000e0000 */
[----:B------:R-:W-:Y:S11]  /*7840*/  UIADD3.X UR5, UPT, UPT, URZ, UR63, URZ, UP0, !UPT ;  /* 0x0000003fff057290 */ /* 0x000ff600087fe4ff */
[----:B------:R-:W-:Y:S01]  /*7850*/  @!UPT UIADD3 URZ, UPT, UPT, URZ, URZ, URZ ;  /* 0x000000fffffff290 */ /* 0x000fe2000fffe0ff */
[----:B------:R2:W-:Y:S02]  /*7860*/  UTMASTG.4D.IM2COL [UR8], [UR4] ;  /* 0x00000008040073b5 */ /* 0x0005e40008058000 */
[----:B--2---:R-:W-:Y:S01]  /*7870*/  UMOV UR8, UR6 ;  /* 0x0000000600087c82 */ /* 0x004fe20008000000 */
[----:B------:R-:W-:Y:S02]  /*7880*/  UMOV UR9, UR7 ;  /* 0x0000000700097c82 */ /* 0x000fe40008000000 */
[----:B------:R2:W-:Y:S01]  /*7890*/  UTMASTG.4D.IM2COL [UR8], [UR4] ;  /* 0x00000008040073b5 */ /* 0x0005e20008058000 */
[----:B------:R0:W-:Y:S01]  /*78a0*/  UTMACMDFLUSH ;  /* 0x00000000000079b7 */ /* 0x0001e20000000000 */
[----:B--2---:R-:W-:Y:S04]  /*78b0*/  DEPBAR.LE SB0, 0x1 ;  /* 0x000080400000791a */ /* 0x004fe80000000000 */
.L_x_120:
[----:B------:R-:W-:Y:S05]  /*78c0*/  BSYNC.RECONVERGENT B0 ;  /* 0x0000000000007941 */ /* 0x000fea0003800200 */
.L_x_119:
[----:B------:R-:W-:Y:S01]  /*78d0*/  BAR.SYNC.DEFER_BLOCKING 0x1, 0x80 ;  /* 0x0042000000007b1d */ /* 0x000fe20000010000 */
[----:B------:R-:W-:Y:S01]  /*78e0*/  ISETP.NE.AND P1, PT, R65, RZ, PT ;  /* 0x000000ff4100720c */ /* 0x000fe20003f25270 */
[----:B------:R-:W-:Y:S01]  /*78f0*/  UISETP.NE.AND UP0, UPT, UR49, URZ, UPT ;  /* 0x000000ff3100728c */ /* 0x000fe2000bf05270 */
[----:B------:R-:W-:Y:S11]  /*7900*/  LEA R4, R26, UR44, 0x3 ;  /* 0x0000002c1a047c11 */ /* 0x000ff6000f8e18ff */
[----:B------:R-:W-:Y:S01]  /*7910*/  @P1 SHF.L.U32 R3, R53, 0x1f, RZ ;  /* 0x0000001f35031819 */ /* 0x000fe200000006ff */
[----:B------:R-:W-:Y:S06]  /*7920*/  BRA.U !UP0, `(.L_x_121) ;  /* 0x0000000108247547 */ /* 0x000fec000b800000 */
[----:B------:R-:W2:Y:S01]  /*7930*/  S2R R0, SR_CgaCtaId ;  /* 0x0000000000007919 */ /* 0x000ea20000008800 */
[----:B------:R-:W-:Y:S01]  /*7940*/  IMAD.U32 R2, RZ, RZ, UR47 ;  /* 0x0000002fff027e24 */ /* 0x000fe2000f8e00ff */
[----:B------:R-:W-:Y:S04]  /*7950*/  UIADD3 UR4, UPT, UPT, UR47, 0x1, URZ ;  /* 0x000000012f047890 */ /* 0x000fe8000fffe0ff */
[----:B------:R-:W-:Y:S01]  /*7960*/  @P1 LEA R2, R2, UR44, 0x3 ;  /* 0x0000002c02021c11 */ /* 0x000fe2000f8e18ff */
[----:B------:R-:W-:Y:S04]  /*7970*/  UISETP.NE.AND UP0, UPT, UR4, 0x4, UPT ;  /* 0x000000040400788c */ /* 0x000fe8000bf05270 */
[----:B------:R-:W-:Y:S01]  /*7980*/  @P1 VIADD R2, R2, 0xf0 ;  /* 0x000000f002021836 */ /* 0x000fe20000000000 */
[----:B------:R-:W-:Y:S04]  /*7990*/  USEL UR47, UR4, URZ, UP0 ;  /* 0x000000ff042f7287 */ /* 0x000fe80008000000 */
[----:B--2---:R-:W-:Y:S04]  /*79a0*/  @P1 PRMT R0, R0, 0x654, R2 ;  /* 0x0000065400001816 */ /* 0x004fe80000000002 */
[----:B------:R2:W-:Y:S04]  /*79b0*/  @P1 SYNCS.ARRIVE.TRANS64.RED.A1T0 RZ, [R0+URZ], RZ ;  /* 0x000000ff00ff19a7 */ /* 0x0005e800081004ff */
.L_x_121:
[----:B------:R-:W3:Y:S01]  /*79c0*/  @P1 SYNCS.PHASECHK.TRANS64.TRYWAIT P0, [R4+URZ+0xd0], R3 ;  /* 0x0000d003040015a7 */ /* 0x000ee200080011ff */
[----:B------:R-:W-:Y:S01]  /*79d0*/  BSSY B1, `(.L_x_122) ;  /* 0x0000012000017945 */ /* 0x000fe20003800000 */
[----:B---3--:R-:W-:Y:S03]  /*79e0*/  @P1 SEL R68, RZ, 0x1, !P0 ;  /* 0x00000001ff441807 */ /* 0x008fe60004000000 */
[----:B------:R-:W-:Y:S05]  /*79f0*/  @!P1 BRA `(.L_x_123) ;  /* 0x00000000003c9947 */ /* 0x000fea0003800000 */
[----:B------:R-:W-:Y:S01]  /*7a00*/  ISETP.NE.AND P1, PT, R69, RZ, PT ;  /* 0x000000ff4500720c */ /* 0x000fe20003f25270 */
[----:B------:R-:W-:Y:S01]  /*7a10*/  BSSY B0, `(.L_x_124) ;  /* 0x0000009000007945 */ /* 0x000fe20003800000 */
[----:B------:R-:W-:Y:S11]  /*7a20*/  ISETP.NE.AND P0, PT, R68, RZ, PT ;  /* 0x000000ff4400720c */ /* 0x000ff60003f05270 */
[----:B------:R-:W-:Y:S05]  /*7a30*/  @P1 IMAD R3, R26, 0x1000, R66 ;  /* 0x000010001a031824 */ /* 0x000fea00078e0242 */
[----:B------:R-:W-:Y:S05]  /*7a40*/  @P1 IADD3 R2, PT, PT, R3, UR44, RZ ;  /* 0x0000002c03021c10 */ /* 0x000fea000fffe0ff */
[----:B------:R-:W-:Y:S01]  /*7a50*/  @P1 IMAD.IADD R2, R71, 0x1, R2 ;  /* 0x0000000147021824 */ /* 0x000fe200078e0202 */
[----:B------:R-:W-:Y:S06]  /*7a60*/  @P0 BRA `(.L_x_125) ;  /* 0x00000000000c0947 */ /* 0x000fec0003800000 */
[----:B--2---:R-:W-:Y:S04]  /*7a70*/  SHF.L.U32 R0, R53, 0x1f, RZ ;  /* 0x0000001f35007819 */ /* 0x004fe800000006ff */
[----:B------:R-:W2:Y:S02]  /*7a80*/  SYNCS.PHASECHK.TRANS64.TRYWAIT P0, [R4+URZ+0xd0], R0 ;  /* 0x0000d000040075a7 */ /* 0x000ea400080011ff */
[----:B--2---:R-:W-:Y:S05]  /*7a90*/  @!P0 BRA `(.L_x_126) ;  /* 0x0000002800908947 */ /* 0x004fea0003800000 */
.L_x_125:
[----:B------:R-:W-:Y:S05]  /*7aa0*/  BSYNC B0 ;  /* 0x0000000000007941 */ /* 0x000fea0003800000 */
.L_x_124:
[----:B------:R-:W-:Y:S02]  /*7ab0*/  ISETP.NE.AND P0, PT, R69, RZ, PT ;  /* 0x000000ff4500720c */ /* 0x000fe40003f05270 */
[----:B------:R-:W-:Y:S11]  /*7ac0*/  IADD3 R26, PT, PT, R26, 0x1, RZ ;  /* 0x000000011a1a7810 */ /* 0x000ff60007ffe0ff */
[----:B------:R3:W4:Y:S04]  /*7ad0*/  @P0 LDS.128 R28, [R3+UR44+0x200] ;  /* 0x0002002c031c0984 */ /* 0x0007280008000c00 */
[----:B------:R3:W1:Y:S02]  /*7ae0*/  @P0 LDS.128 R36, [R2+0x200] ;  /* 0x0002000002240984 */ /* 0x0006640000000c00 */
.L_x_123:
[----:B------:R-:W-:Y:S05]  /*7af0*/  BSYNC B1 ;  /* 0x0000000000017941 */ /* 0x000fea0003800000 */
.L_x_122:
[----:B--2---:R-:W-:Y:S05]  /*7b00*/  VIADD R0, R25, 0x10 ;  /* 0x0000001019007836 */ /* 0x004fea0000000000 */
[----:B------:R-:W-:Y:S04]  /*7b10*/  SHF.R.U32.HI R0, RZ, 0x15, R0 ;  /* 0x00000015ff007819 */ /* 0x000fe80000011600 */
[----:B------:R-:W-:Y:S11]  /*7b20*/  LOP3.LUT P0, RZ, R0, 0x3, R46, 0x48, !PT ;  /* 0x0000000300ff7812 */ /* 0x000ff6000780482e */
[----:B------:R-:W-:Y:S02]  /*7b30*/  @!UPT UIADD3 URZ, UPT, UPT, URZ, URZ, URZ ;  /* 0x000000fffffff290 */ /* 0x000fe4000fffe0ff */
[----:B------:R-:W-:Y:S05]  /*7b40*/  @!P0 BRA `(.L_x_127) ;  /* 0x0000000000408947 */ /* 0x000fea0003800000 */
[----:B------:R-:W2:Y:S01]  /*7b50*/  LDCU.64 UR8, c[0x4][0x70] ;  /* 0x01000e00ff0877ac */ /* 0x000ea20008000a00 */
[----:B---3--:R-:W-:Y:S01]  /*7b60*/  MOV R3, 0x0 ;  /* 0x0000000000037802 */ /* 0x008fe20000000f00 */
[----:B------:R-:W-:Y:S02]  /*7b70*/  HFMA2 R12, -RZ, RZ, 0, 5.9604644775390625e-08 ;  /* 0x00000001ff0c7431 */ /* 0x000fe400000001ff */
[----:B-1----:R-:W-:Y:S02]  /*7b80*/  IMAD.MOV.U32 R8, RZ, RZ, 0x192 ;  /* 0x00000192ff087424 */ /* 0x002fe400078e00ff */
[----:B------:R-:W-:Y:S01]  /*7b90*/  IMAD.MOV.U32 R13, RZ, RZ, RZ ;  /* 0x000000ffff0d7224 */ /* 0x000fe200078e00ff */
[----:B------:R-:W1:Y:S01]  /*7ba0*/  LDCU.64 UR6, c[0x4][0x78] ;  /* 0x01000f00ff0677ac */ /* 0x000e620008000a00 */
[----:B------:R-:W3:Y:S01]  /*7bb0*/  LDC.64 R2, c[0x4][R3] ;  /* 0x0100000003027b82 */ /* 0x000ee20000000a00 */
[----:B------:R-:W5:Y:S01]  /*7bc0*/  LDCU.64 UR4, c[0x4][0x10] ;  /* 0x01000200ff0477ac */ /* 0x000f620008000a00 */
[----:B--2---:R-:W-:Y:S01]  /*7bd0*/  MOV R5, UR9 ;  /* 0x0000000900057c02 */ /* 0x004fe20008000f00 */
[----:B------:R-:W-:Y:S01]  /*7be0*/  IMAD.U32 R4, RZ, RZ, UR8 ;  /* 0x00000008ff047e24 */ /* 0x000fe2000f8e00ff */
[----:B-1----:R-:W-:Y:S01]  /*7bf0*/  MOV R7, UR7 ;  /* 0x0000000700077c02 */ /* 0x002fe20008000f00 */
[----:B------:R-:W-:Y:S01]  /*7c00*/  IMAD.U32 R6, RZ, RZ, UR6 ;  /* 0x00000006ff067e24 */ /* 0x000fe2000f8e00ff */
[----:B-----5:R-:W-:Y:S01]  /*7c10*/  MOV R11, UR5 ;  /* 0x00000005000b7c02 */ /* 0x020fe20008000f00 */
[----:B------:R-:W-:Y:S02]  /*7c20*/  IMAD.U32 R10, RZ, RZ, UR4 ;  /* 0x00000004ff0a7e24 */ /* 0x000fe4000f8e00ff */
[----:B------:R-:W-:Y:S07]  /*7c30*/  LEPC R20, `(.L_x_127) ;  /* 0x000000001014794e */ /* 0x000fee0000000000 */
[----:B---34-:R-:W-:Y:S05]  /*7c40*/  CALL.ABS.NOINC R2 ;  /* 0x0000000002007343 */ /* 0x018fea0003c00000 */
.L_x_127:
[----:B---34-:R-:W-:Y:S01]  /*7c50*/  SHF.L.U32 R3, R28, 0x10, RZ ;  /* 0x000000101c037819 */ /* 0x018fe200000006ff */
[----:B------:R-:W-:Y:S05]  /*7c60*/  WARPSYNC.ALL ;  /* 0x0000000000007948 */ /* 0x000fea0003800000 */
[----:B------:R-:W-:Y:S01]  /*7c70*/  R2UR UR4, R25 ;  /* 0x00000000190472ca */ /* 0x000fe200000e0000 */
[----:B------:R-:W2:Y:S01]  /*7c80*/  S2R R70, SR_CgaCtaId ;  /* 0x0000000000467919 */ /* 0x000ea20000008800 */
[C---:B------:R-:W-:Y:S01]  /*7c90*/  SHF.L.U32 R20, R29.reuse, 0x10, RZ ;  /* 0x000000101d147819 */ /* 0x040fe200000006ff */
[----:B------:R-:W-:Y:S01]  /*7ca0*/  BSSY.RECONVERGENT B0, `(.L_x_128) ;  /* 0x0000059000007945 */ /* 0x000fe20003800200 */
[----:B------:R-:W-:Y:S02]  /*7cb0*/  LOP3.LUT R21, R29, 0xffff0000, RZ, 0xc0, !PT ;  /* 0xffff00001d157812 */ /* 0x000fe400078ec0ff */
[----:B------:R-:W-:Y:S02]  /*7cc0*/  ISETP.NE.AND P6, PT, R65, RZ, PT ;  /* 0x000000ff4100720c */ /* 0x000fe40003fc5270 */
[----:B------:R-:W-:Y:S05]  /*7cd0*/  ISETP.NE.AND P0, PT, R55, RZ, PT ;  /* 0x000000ff3700720c */ /* 0x000fea0003f05270 */
[----:B-1----:R-:W1:Y:S02]  /*7ce0*/  LDTM.x16 R4, tmem[UR4+0x10] ;  /* 0x00001004000479ee */ /* 0x002e640008240000 */
[----:B-1----:R-:W-:Y:S01]  /*7cf0*/  FMUL R0, R24, R4 ;  /* 0x0000000418007220 */ /* 0x002fe20000400000 */
[----:B------:R-:W-:Y:S01]  /*7d00*/  LOP3.LUT R4, R28, 0xffff0000, RZ, 0xc0, !PT ;  /* 0xffff00001c047812 */ /* 0x000fe200078ec0ff */
[C---:B------:R-:W-:Y:S01]  /*7d10*/  FMUL R2, R24.reuse, R5 ;  /* 0x0000000518027220 */ /* 0x040fe20000400000 */
[C---:B------:R-:W-:Y:S01]  /*7d20*/  FMUL R7, R24.reuse, R7 ;  /* 0x0000000718077220 */ /* 0x040fe20000400000 */
[C---:B------:R-:W-:Y:S01]  /*7d30*/  FFMA R0, R27.reuse, R3, R0 ;  /* 0x000000031b007223 */ /* 0x040fe20000000000 */
[C---:B------:R-:W-:Y:S01]  /*7d40*/  FMUL R3, R24.reuse, R6 ;  /* 0x0000000618037220 */ /* 0x040fe20000400000 */
[C---:B------:R-:W-:Y:S01]  /*7d50*/  FFMA R2, R27.reuse, R4, R2 ;  /* 0x000000041b027223 */ /* 0x040fe20000000002 */
[C---:B------:R-:W-:Y:S01]  /*7d60*/  FMUL R4, R24.reuse, R8 ;  /* 0x0000000818047220 */ /* 0x040fe20000400000 */
[----:B------:R-:W-:Y:S01]  /*7d70*/  FMUL R8, R24, R12 ;  /* 0x0000000c18087220 */ /* 0x000fe20000400000 */
[C---:B------:R-:W-:Y:S01]  /*7d80*/  FFMA R3, R27.reuse, R20, R3 ;  /* 0x000000141b037223 */ /* 0x040fe20000000003 */
[----:B------:R-:W-:Y:S01]  /*7d90*/  FFMA R7, R27, R21, R7 ;  /* 0x000000151b077223 */ /* 0x000fe20000000007 */
[----:B------:R-:W-:Y:S01]  /*7da0*/  F2FP.BF16.F32.PACK_AB R32, R2, R0 ;  /* 0x000000000220723e */ /* 0x000fe200000010ff */
[----:B------:R-:W-:Y:S01]  /*7db0*/  FMUL R12, R24, R16 ;  /* 0x00000010180c7220 */ /* 0x000fe20000400000 */
[----:B------:R-:W-:Y:S01]  /*7dc0*/  SHF.L.U32 R16, R30, 0x10, RZ ;  /* 0x000000101e107819 */ /* 0x000fe200000006ff */
[----:B------:R-:W-:Y:S01]  /*7dd0*/  FMUL R5, R24, R9 ;  /* 0x0000000918057220 */ /* 0x000fe20000400000 */
[----:B------:R-:W-:Y:S01]  /*7de0*/  LOP3.LUT R0, R30, 0xffff0000, RZ, 0xc0, !PT ;  /* 0xffff00001e007812 */ /* 0x000fe200078ec0ff */
[C---:B------:R-:W-:Y:S01]  /*7df0*/  FMUL R6, R24.reuse, R10 ;  /* 0x0000000a18067220 */ /* 0x040fe20000400000 */
[----:B------:R-:W-:Y:S01]  /*7e00*/  SHF.L.U32 R2, R31, 0x10, RZ ;  /* 0x000000101f027819 */ /* 0x000fe200000006ff */
[----:B------:R-:W-:Y:S01]  /*7e10*/  FFMA R4, R27, R16, R4 ;  /* 0x000000101b047223 */ /* 0x000fe20000000004 */
[----:B------:R-:W-:Y:S01]  /*7e20*/  F2FP.BF16.F32.PACK_AB R33, R7, R3 ;  /* 0x000000030721723e */ /* 0x000fe200000010ff */
[----:B------:R-:W-:Y:S01]  /*7e30*/  FFMA R5, R27, R0, R5 ;  /* 0x000000001b057223 */ /* 0x000fe20000000005 */
[----:B------:R-:W-:Y:S01]  /*7e40*/  LOP3.LUT R3, R31, 0xffff0000, RZ, 0xc0, !PT ;  /* 0xffff00001f037812 */ /* 0x000fe200078ec0ff */
[----:B------:R-:W-:Y:S01]  /*7e50*/  FMUL R11, R24, R11 ;  /* 0x0000000b180b7220 */ /* 0x000fe20000400000 */
[C---:B------:R-:W-:Y:S01]  /*7e60*/  SHF.L.U32 R0, R36.reuse, 0x10, RZ ;  /* 0x0000001024007819 */ /* 0x040fe200000006ff */
[C---:B------:R-:W-:Y:S01]  /*7e70*/  FFMA R6, R27.reuse, R2, R6 ;  /* 0x000000021b067223 */ /* 0x040fe20000000006 */
[----:B------:R-:W-:Y:S01]  /*7e80*/  LOP3.LUT R2, R36, 0xffff0000, RZ, 0xc0, !PT ;  /* 0xffff000024027812 */ /* 0x000fe200078ec0ff */
[----:B------:R-:W-:Y:S01]  /*7e90*/  FFMA R11, R27, R3, R11 ;  /* 0x000000031b0b7223 */ /* 0x000fe2000000000b */
[----:B------:R-:W-:Y:S01]  /*7ea0*/  SHF.L.U32 R3, R37, 0x10, RZ ;  /* 0x0000001025037819 */ /* 0x000fe200000006ff */
[C---:B------:R-:W-:Y:S01]  /*7eb0*/  FMUL R9, R24.reuse, R13 ;  /* 0x0000000d18097220 */ /* 0x040fe20000400000 */
[----:B------:R-:W-:Y:S01]  /*7ec0*/  F2FP.BF16.F32.PACK_AB R34, R5, R4 ;  /* 0x000000040522723e */ /* 0x000fe200000010ff */
[C---:B------:R-:W-:Y:S01]  /*7ed0*/  FMUL R10, R24.reuse, R14 ;  /* 0x0000000e180a7220 */ /* 0x040fe20000400000 */
[----:B------:R-:W-:Y:S01]  /*7ee0*/  SHF.L.U32 R4, R39, 0x10, RZ ;  /* 0x0000001027047819 */ /* 0x000fe200000006ff */
[----:B------:R-:W-:Y:S01]  /*7ef0*/  FFMA R8, R27, R0, R8 ;  /* 0x000000001b087223 */ /* 0x000fe20000000008 */
[----:B------:R-:W-:Y:S01]  /*7f00*/  LOP3.LUT R0, R37, 0xffff0000, RZ, 0xc0, !PT ;  /* 0xffff000025007812 */ /* 0x000fe200078ec0ff */
[C---:B------:R-:W-:Y:S01]  /*7f10*/  FFMA R9, R27.reuse, R2, R9 ;  /* 0x000000021b097223 */ /* 0x040fe20000000009 */
[----:B------:R-:W-:Y:S01]  /*7f20*/  FFMA R10, R27, R3, R10 ;  /* 0x000000031b0a7223 */ /* 0x000fe2000000000a */
[----:B------:R-:W-:Y:S01]  /*7f30*/  FMUL R15, R24, R15 ;  /* 0x0000000f180f7220 */ /* 0x000fe20000400000 */
[----:B------:R-:W-:Y:S01]  /*7f40*/  SHF.L.U32 R2, R38, 0x10, RZ ;  /* 0x0000001026027819 */ /* 0x000fe200000006ff */
[----:B------:R-:W-:Y:S01]  /*7f50*/  FMUL R13, R24, R17 ;  /* 0x00000011180d7220 */ /* 0x000fe20000400000 */
[----:B------:R-:W-:Y:S01]  /*7f60*/  LOP3.LUT R3, R38, 0xffff0000, RZ, 0xc0, !PT ;  /* 0xffff000026037812 */ /* 0x000fe200078ec0ff */
[C---:B------:R-:W-:Y:S01]  /*7f70*/  FMUL R14, R24.reuse, R18 ;  /* 0x00000012180e7220 */ /* 0x040fe20000400000 */
[----:B------:R-:W-:Y:S01]  /*7f80*/  LOP3.LUT R5, R39, 0xffff0000, RZ, 0xc0, !PT ;  /* 0xffff000027057812 */ /* 0x000fe200078ec0ff */
[----:B------:R-:W-:Y:S01]  /*7f90*/  FFMA R15, R27, R0, R15 ;  /* 0x000000001b0f7223 */ /* 0x000fe2000000000f */
[----:B------:R-:W-:Y:S01]  /*7fa0*/  FMUL R19, R24, R19 ;  /* 0x0000001318137220 */ /* 0x000fe20000400000 */
[----:B------:R-:W-:Y:S01]  /*7fb0*/  F2FP.BF16.F32.PACK_AB R35, R11, R6 ;  /* 0x000000060b23723e */ /* 0x000fe200000010ff */
[C---:B------:R-:W-:Y:S01]  /*7fc0*/  FFMA R12, R27.reuse, R2, R12 ;  /* 0x000000021b0c7223 */ /* 0x040fe2000000000c */
[C---:B------:R-:W-:Y:S01]  /*7fd0*/  FFMA R13, R27.reuse, R3, R13 ;  /* 0x000000031b0d7223 */ /* 0x040fe2000000000d */
[C---:B------:R-:W-:Y:S01]  /*7fe0*/  FFMA R14, R27.reuse, R4, R14 ;  /* 0x000000041b0e7223 */ /* 0x040fe2000000000e */
[----:B------:R-:W-:Y:S01]  /*7ff0*/  FFMA R19, R27, R5, R19 ;  /* 0x000000051b137223 */ /* 0x000fe20000000013 */
[----:B------:R1:W-:Y:S01]  /*8000*/  STS.128 [R66+UR44+0x1200], R32 ;  /* 0x0012002042007988 */ /* 0x0003e20008000c2c */
[----:B------:R-:W-:Y:S02]  /*8010*/  F2FP.BF16.F32.PACK_AB R8, R9, R8 ;  /* 0x000000080908723e */ /* 0x000fe400000010ff */
[----:B------:R-:W-:Y:S02]  /*8020*/  F2FP.BF16.F32.PACK_AB R9, R15, R10 ;  /* 0x0000000a0f09723e */ /* 0x000fe400000010ff */
[----:B------:R-:W-:Y:S02]  /*8030*/  F2FP.BF16.F32.PACK_AB R10, R13, R12 ;  /* 0x0000000c0d0a723e */ /* 0x000fe400000010ff */
[----:B------:R-:W-:Y:S02]  /*8040*/  F2FP.BF16.F32.PACK_AB R11, R19, R14 ;  /* 0x0000000e130b723e */ /* 0x000fe400000010ff */
[----:B------:R-:W-:Y:S02]  /*8050*/  MOV R0, UR47 ;  /* 0x0000002f00007c02 */ /* 0x000fe40008000f00 */
[----:B------:R-:W-:Y:S01]  /*8060*/  LEA R2, R26, UR44, 0x3 ;  /* 0x0000002c1a027c11 */ /* 0x000fe2000f8e18ff */
[----:B------:R1:W-:Y:S01]  /*8070*/  STS.128 [R67+0x1200], R8 ;  /* 0x0012000843007388 */ /* 0x0003e20000000c00 */
[----:B------:R-:W-:Y:S02]  /*8080*/  @P6 LEA R0, R0, UR44, 0x3 ;  /* 0x0000002c00006c11 */ /* 0x000fe4000f8e18ff */
[----:B------:R-:W-:Y:S02]  /*8090*/  @P6 SHF.L.U32 R3, R53, 0x1f, RZ ;  /* 0x0000001f35036819 */ /* 0x000fe400000006ff */
[----:B------:R-:W-:Y:S01]  /*80a0*/  @P6 IADD3 R0, PT, PT, R0, 0xf0, RZ ;  /* 0x000000f000006810 */ /* 0x000fe20007ffe0ff */
[----:B------:R-:W-:Y:S01]  /*80b0*/  @!PT LDS RZ, [RZ] ;  /* 0x00000000fffff984 */ /* 0x000fe20000000800 */
[----:B------:R-:W-:Y:S01]  /*80c0*/  @!PT LDS RZ, [RZ] ;  /* 0x00000000fffff984 */ /* 0x000fe20000000800 */
[----:B------:R-:W-:Y:S01]  /*80d0*/  @!PT LDS RZ, [RZ] ;  /* 0x00000000fffff984 */ /* 0x000fe20000000800 */
[----:B------:R-:W-:Y:S01]  /*80e0*/  @!PT LDS RZ, [RZ] ;  /* 0x00000000fffff984 */ /* 0x000fe20000000800 */
[----:B------:R3:W-:Y:S06]  /*80f0*/  MEMBAR.ALL.CTA ;  /* 0x0000000000007992 */ /* 0x0007ec0000008000 */
[----:B---3--:R-:W3:Y:S01]  /*8100*/  FENCE.VIEW.ASYNC.S ;  /* 0x00000000000073c6 */ /* 0x008ee20000000000 */
[----:B--2---:R-:W-:Y:S01]  /*8110*/  @P6 PRMT R0, R70, 0x654, R0 ;  /* 0x0000065446006816 */ /* 0x004fe20000000000 */
[----:B---3--:R-:W-:Y:S06]  /*8120*/  BAR.SYNC.DEFER_BLOCKING 0x1, 0x80 ;  /* 0x0042000000007b1d */ /* 0x008fec0000010000 */
[----:B------:R-:W-:Y:S05]  /*8130*/  @P0 BRA `(.L_x_129) ;  /* 0x00000000003c0947 */ /* 0x000fea0003800000 */
[----:B------:R-:W-:Y:S01]  /*8140*/  R2UR UR10, R62 ;  /* 0x000000003e0a72ca */ /* 0x000fe200000e0000 */
[----:B------:R-:W-:Y:S01]  /*8150*/  UIADD3 UR4, UP0, UPT, UR62, 0x680, URZ ;  /* 0x000006803e047890 */ /* 0x000fe2000ff1e0ff */
[----:B------:R-:W-:Y:S01]  /*8160*/  R2UR UR11, R60 ;  /* 0x000000003c0b72ca */ /* 0x000fe200000e0000 */
[----:B------:R-:W-:Y:S01]  /*8170*/  UIADD3 UR8, UPT, UPT, UR44, 0x1200, URZ ;  /* 0x000012002c087890 */ /* 0x000fe2000fffe0ff */
[----:B------:R-:W-:Y:S01]  /*8180*/  R2UR UR12, R61 ;  /* 0x000000003d0c72ca */ /* 0x000fe200000e0000 */
[----:B------:R-:W-:Y:S02]  /*8190*/  UIADD3 UR9, UPT, UPT, UR46, 0x10, URZ ;  /* 0x000000102e097890 */ /* 0x000fe4000fffe0ff */
[----:B------:R-:W-:Y:S02]  /*81a0*/  UIADD3.X UR5, UPT, UPT, URZ, UR63, URZ, UP0, !UPT ;  /* 0x0000003fff057290 */ /* 0x000fe400087fe4ff */
[----:B------:R-:W-:Y:S02]  /*81b0*/  UIADD3 UR6, UPT, UPT, UR44, 0x1a00, URZ ;  /* 0x00001a002c067890 */ /* 0x000fe4000fffe0ff */
[----:B------:R-:W-:Y:S06]  /*81c0*/  UIADD3 UR7, UPT, UPT, UR46, 0x50, URZ ;  /* 0x000000502e077890 */ /* 0x000fec000fffe0ff */
[----:B------:R2:W-:Y:S02]  /*81d0*/  UTMASTG.4D.IM2COL [UR8], [UR4] ;  /* 0x00000008040073b5 */ /* 0x0005e40008058000 */
[----:B--2---:R-:W-:Y:S01]  /*81e0*/  UMOV UR8, UR6 ;  /* 0x0000000600087c82 */ /* 0x004fe20008000000 */
[----:B------:R-:W-:Y:S02]  /*81f0*/  UMOV UR9, UR7 ;  /* 0x0000000700097c82 */ /* 0x000fe40008000000 */
[----:B------:R2:W-:Y:S01]  /*8200*/  UTMASTG.4D.IM2COL [UR8], [UR4] ;  /* 0x00000008040073b5 */ /* 0x0005e20008058000 */
[----:B------:R0:W-:Y:S01]  /*8210*/  UTMACMDFLUSH ;  /* 0x00000000000079b7 */ /* 0x0001e20000000000 */
[----:B--2---:R-:W-:Y:S04]  /*8220*/  DEPBAR.LE SB0, 0x1 ;  /* 0x000080400000791a */ /* 0x004fe80000000000 */
.L_x_129:
[----:B------:R-:W-:Y:S05]  /*8230*/  BSYNC.RECONVERGENT B0 ;  /* 0x0000000000007941 */ /* 0x000fea0003800200 */
.L_x_128:
[----:B------:R-:W-:Y:S01]  /*8240*/  BAR.SYNC.DEFER_BLOCKING 0x1, 0x80 ;  /* 0x0042000000007b1d */ /* 0x000fe20000010000 */
[----:B------:R-:W-:Y:S04]  /*8250*/  UIADD3 UR4, UPT, UPT, UR47, 0x1, URZ ;  /* 0x000000012f047890 */ /* 0x000fe8000fffe0ff */
[----:B------:R-:W-:Y:S04]  /*8260*/  UISETP.NE.AND UP0, UPT, UR4, 0x4, UPT ;  /* 0x000000040400788c */ /* 0x000fe8000bf05270 */
[----:B------:R-:W-:Y:S01]  /*8270*/  USEL UR45, UR4, URZ, UP0 ;  /* 0x000000ff042d7287 */ /* 0x000fe20008000000 */
[----:B------:R2:W-:Y:S01]  /*8280*/  @P6 SYNCS.ARRIVE.TRANS64.RED.A1T0 RZ, [R0+URZ], RZ ;  /* 0x000000ff00ff69a7 */ /* 0x0005e200081004ff */
[----:B------:R-:W-:Y:S01]  /*8290*/  BSSY B1, `(.L_x_130) ;  /* 0x0000013000017945 */ /* 0x000fe20003800000 */
[----:B------:R-:W3:Y:S02]  /*82a0*/  @P6 SYNCS.PHASECHK.TRANS64.TRYWAIT P0, [R2+URZ+0xd0], R3 ;  /* 0x0000d003020065a7 */ /* 0x000ee400080011ff */
[----:B---3--:R-:W-:Y:S01]  /*82b0*/  @P6 SEL R68, RZ, 0x1, !P0 ;  /* 0x00000001ff446807 */ /* 0x008fe20004000000 */
[----:B--2---:R-:W-:Y:S06]  /*82c0*/  @!P6 BRA `(.L_x_131) ;  /* 0x00000000003ce947 */ /* 0x004fec0003800000 */
[----:B------:R-:W-:Y:S01]  /*82d0*/  ISETP.NE.AND P1, PT, R69, RZ, PT ;  /* 0x000000ff4500720c */ /* 0x000fe20003f25270 */
[----:B------:R-:W-:Y:S01]  /*82e0*/  BSSY B0, `(.L_x_132) ;  /* 0x0000009000007945 */ /* 0x000fe20003800000 */
[----:B------:R-:W-:Y:S11]  /*82f0*/  ISETP.NE.AND P0, PT, R68, RZ, PT ;  /* 0x000000ff4400720c */ /* 0x000ff60003f05270 */
[----:B------:R-:W-:Y:S05]  /*8300*/  @P1 IMAD R3, R26, 0x1000, R66 ;  /* 0x000010001a031824 */ /* 0x000fea00078e0242 */
[----:B------:R-:W-:Y:S05]  /*8310*/  @P1 IADD3 R0, PT, PT, R3, UR44, RZ ;  /* 0x0000002c03001c10 */ /* 0x000fea000fffe0ff */
[----:B------:R-:W-:Y:S01]  /*8320*/  @P1 IMAD.IADD R0, R71, 0x1, R0 ;  /* 0x0000000147001824 */ /* 0x000fe200078e0200 */
[----:B------:R-:W-:Y:S06]  /*8330*/  @P0 BRA `(.L_x_133) ;  /* 0x00000000000c0947 */ /* 0x000fec0003800000 */
[----:B------:R-:W-:Y:S04]  /*8340*/  SHF.L.U32 R4, R53, 0x1f, RZ ;  /* 0x0000001f35047819 */ /* 0x000fe800000006ff */
[----:B------:R-:W2:Y:S02]  /*8350*/  SYNCS.PHASECHK.TRANS64.TRYWAIT P0, [R2+URZ+0xd0], R4 ;  /* 0x0000d004020075a7 */ /* 0x000ea400080011ff */
[----:B--2---:R-:W-:Y:S05]  /*8360*/  @!P0 BRA `(.L_x_134) ;  /* 0x0000002000708947 */ /* 0x004fea0003800000 */
.L_x_133:
[----:B------:R-:W-:Y:S05]  /*8370*/  BSYNC B0 ;  /* 0x0000000000007941 */ /* 0x000fea0003800000 */
.L_x_132:
[----:B------:R-:W-:Y:S02]  /*8380*/  ISETP.NE.AND P0, PT, R69, RZ, PT ;  /* 0x000000ff4500720c */ /* 0x000fe40003f05270 */
[----:B------:R-:W-:Y:S11]  /*8390*/  IADD3 R26, PT, PT, R26, 0x1, RZ ;  /* 0x000000011a1a7810 */ /* 0x000ff60007ffe0ff */
[----:B------:R3:W4:Y:S04]  /*83a0*/  @P0 LDS.128 R28, [R3+UR44+0x200] ;  /* 0x0002002c031c0984 */ /* 0x0007280008000c00 */
[----:B------:R3:W1:Y:S02]  /*83b0*/  @P0 LDS.128 R36, [R0+0x200] ;  /* 0x0002000000240984 */ /* 0x0006640000000c00 */
.L_x_131:
[----:B------:R-:W-:Y:S05]  /*83c0*/  BSYNC B1 ;  /* 0x0000000000017941 */ /* 0x000fea0003800000 */
.L_x_130:
[----:B---3--:R-:W-:Y:S05]  /*83d0*/  VIADD R0, R25, 0x20 ;  /* 0x0000002019007836 */ /* 0x008fea0000000000 */
[----:B------:R-:W-:Y:S04]  /*83e0*/  SHF.R.U32.HI R0, RZ, 0x15, R0 ;  /* 0x00000015ff007819 */ /* 0x000fe80000011600 */
[----:B------:R-:W-:Y:S11]  /*83f0*/  LOP3.LUT P0, RZ, R0, 0x3, R46, 0x48, !PT ;  /* 0x0000000300ff7812 */ /* 0x000ff6000780482e */
[----:B------:R-:W-:Y:S02]  /*8400*/  @!UPT UIADD3 URZ, UPT, UPT, URZ, URZ, URZ ;  /* 0x000000fffffff290 */ /* 0x000fe4000fffe0ff */
[----:B------:R-:W-:Y:S05]  /*8410*/  @!P0 BRA `(.L_x_135) ;  /* 0x0000000000408947 */ /* 0x000fea0003800000 */
[----:B------:R-:W3:Y:S01]  /*8420*/  LDCU.64 UR8, c[0x4][0x70] ;  /* 0x01000e00ff0877ac */ /* 0x000ee20008000a00 */
[----:B------:R-:W-:Y:S01]  /*8430*/  MOV R3, 0x0 ;  /* 0x0000000000037802 */ /* 0x000fe20000000f00 */
[----:B------:R-:W-:Y:S02]  /*8440*/  HFMA2 R12, -RZ, RZ, 0, 5.9604644775390625e-08 ;  /* 0x00000001ff0c7431 */ /* 0x000fe400000001ff */
[----:B-1----:R-:W-:Y:S02]  /*8450*/  IMAD.MOV.U32 R8, RZ, RZ, 0x192 ;  /* 0x00000192ff087424 */ /* 0x002fe400078e00ff */
[----:B------:R-:W-:Y:S01]  /*8460*/  IMAD.MOV.U32 R13, RZ, RZ, RZ ;  /* 0x000000ffff0d7224 */ /* 0x000fe200078e00ff */
[----:B------:R-:W1:Y:S01]  /*8470*/  LDCU.64 UR6, c[0x4][0x78] ;  /* 0x01000f00ff0677ac */ /* 0x000e620008000a00 */
[----:B--2---:R-:W2:Y:S01]  /*8480*/  LDC.64 R2, c[0x4][R3] ;  /* 0x0100000003027b82 */ /* 0x004ea20000000a00 */
[----:B------:R-:W5:Y:S01]  /*8490*/  LDCU.64 UR4, c[0x4][0x10] ;  /* 0x01000200ff0477ac */ /* 0x000f620008000a00 */
[----:B---3--:R-:W-:Y:S01]  /*84a0*/  MOV R5, UR9 ;  /* 0x0000000900057c02 */ /* 0x008fe20008000f00 */
[----:B------:R-:W-:Y:S01]  /*84b0*/  IMAD.U32 R4, RZ, RZ, UR8 ;  /* 0x00000008ff047e24 */ /* 0x000fe2000f8e00ff */
[----:B-1----:R-:W-:Y:S01]  /*84c0*/  MOV R7, UR7 ;  /* 0x0000000700077c02 */ /* 0x002fe20008000f00 */
[----:B------:R-:W-:Y:S01]  /*84d0*/  IMAD.U32 R6, RZ, RZ, UR6 ;  /* 0x00000006ff067e24 */ /* 0x000fe2000f8e00ff */
[----:B-----5:R-:W-:Y:S01]  /*84e0*/  MOV R11, UR5 ;  /* 0x00000005000b7c02 */ /* 0x020fe20008000f00 */
[----:B------:R-:W-:Y:S02]  /*84f0*/  IMAD.U32 R10, RZ, RZ, UR4 ;  /* 0x00000004ff0a7e24 */ /* 0x000fe4000f8e00ff */
[----:B------:R-:W-:Y:S07]  /*8500*/  LEPC R20, `(.L_x_135) ;  /* 0x000000001014794e */ /* 0x000fee0000000000 */
[----:B--2-4-:R-:W-:Y:S05]  /*8510*/  CALL.ABS.NOINC R2 ;  /* 0x0000000002007343 */ /* 0x014fea0003c00000 */
.L_x_135:
[----:B----4-:R-:W-:Y:S01]  /*8520*/  SHF.L.U32 R3, R28, 0x10, RZ ;  /* 0x000000101c037819 */ /* 0x010fe200000006ff */
[----:B------:R-:W-:Y:S05]  /*8530*/  WARPSYNC.ALL ;  /* 0x0000000000007948 */ /* 0x000fea0003800000 */
[----:B------:R-:W-:Y:S01]  /*8540*/  R2UR UR4, R25 ;  /* 0x00000000190472ca */ /* 0x000fe200000e0000 */
[----:B------:R-:W-:Y:S01]  /*8550*/  BSSY.RECONVERGENT B0, `(.L_x_136) ;  /* 0x000005a000007945 */ /* 0x000fe20003800200 */
[C---:B------:R-:W-:Y:S02]  /*8560*/  SHF.L.U32 R20, R29.reuse, 0x10, RZ ;  /* 0x000000101d147819 */ /* 0x040fe400000006ff */
[----:B------:R-:W-:Y:S02]  /*8570*/  LOP3.LUT R21, R29, 0xffff0000, RZ, 0xc0, !PT ;  /* 0xffff00001d157812 */ /* 0x000fe400078ec0ff */
[----:B------:R-:W-:Y:S02]  /*8580*/  ISETP.NE.AND P6, PT, R65, RZ, PT ;  /* 0x000000ff4100720c */ /* 0x000fe40003fc5270 */
[----:B------:R-:W-:Y:S05]  /*8590*/  ISETP.NE.AND P0, PT, R55, RZ, PT ;  /* 0x000000ff3700720c */ /* 0x000fea0003f05270 */
[----:B-12---:R-:W1:Y:S02]  /*85a0*/  LDTM.x16 R4, tmem[UR4+0x20] ;  /* 0x00002004000479ee */ /* 0x006e640008240000 */
        /* <DEDUP_REMOVED lines=8> */
[C---:B------:R-:W-:Y:S01]  /*8630*/  FMUL R8, R24.reuse, R12 ;  /* 0x0000000c18087220 */ /* 0x040fe20000400000 */
[----:B------:R-:W-:Y:S01]  /*8640*/  FMUL R12, R24, R16 ;  /* 0x00000010180c7220 */ /* 0x000fe20000400000 */
[----:B------:R-:W-:Y:S01]  /*8650*/  SHF.L.U32 R16, R30, 0x10, RZ ;  /* 0x000000101e107819 */ /* 0x000fe200000006ff */
[C---:B------:R-:W-:Y:S01]  /*8660*/  FFMA R3, R27.reuse, R20, R3 ;  /* 0x000000141b037223 */ /* 0x040fe20000000003 */
[----:B------:R-:W-:Y:S01]  /*8670*/  F2FP.BF16.F32.PACK_AB R32, R2, R0 ;  /* 0x000000000220723e */ /* 0x000fe200000010ff */
[C---:B------:R-:W-:Y:S01]  /*8680*/  FFMA R7, R27.reuse, R21, R7 ;  /* 0x000000151b077223 */ /* 0x040fe20000000007 */
[----:B------:R-:W-:Y:S01]  /*8690*/  LOP3.LUT R0, R30, 0xffff0000, RZ, 0xc0, !PT ;  /* 0xffff00001e007812 */ /* 0x000fe200078ec0ff */
[----:B------:R-:W-:Y:S01]  /*86a0*/  FFMA R4, R27, R16, R4 ;  /* 0x000000101b047223 */ /* 0x000fe20000000004 */
[C---:B------:R-:W-:Y:S01]  /*86b0*/  SHF.L.U32 R2, R31.reuse, 0x10, RZ ;  /* 0x000000101f027819 */ /* 0x040fe200000006ff */
[C---:B------:R-:W-:Y:S01]  /*86c0*/  FMUL R5, R24.reuse, R9 ;  /* 0x0000000918057220 */ /* 0x040fe20000400000 */
[----:B------:R-:W-:Y:S01]  /*86d0*/  LOP3.LUT R16, R31, 0xffff0000, RZ, 0xc0, !PT ;  /* 0xffff00001f107812 */ /* 0x000fe200078ec0ff */
[----:B------:R-:W-:Y:S01]  /*86e0*/  FMUL R6, R24, R10 ;  /* 0x0000000a18067220 */ /* 0x000fe20000400000 */
[----:B------:R-:W-:Y:S01]  /*86f0*/  F2FP.BF16.F32.PACK_AB R33, R7, R3 ;  /* 0x000000030721723e */ /* 0x000fe200000010ff */
[C---:B------:R-:W-:Y:S01]  /*8700*/  FFMA R5, R27.reuse, R0, R5 ;  /* 0x000000001b057223 */ /* 0x040fe20000000005 */
[C---:B------:R-:W-:Y:S01]  /*8710*/  SHF.L.U32 R0, R36.reuse, 0x10, RZ ;  /* 0x0000001024007819 */ /* 0x040fe200000006ff */
[----:B------:R-:W-:Y:S01]  /*8720*/  FFMA R6, R27, R2, R6 ;  /* 0x000000021b067223 */ /* 0x000fe20000000006 */
[----:B------:R-:W-:Y:S01]  /*8730*/  LOP3.LUT R2, R36, 0xffff0000, RZ, 0xc0, !PT ;  /* 0xffff000024027812 */ /* 0x000fe200078ec0ff */
[C---:B------:R-:W-:Y:S01]  /*8740*/  FMUL R11, R24.reuse, R11 ;  /* 0x0000000b180b7220 */ /* 0x040fe20000400000 */
        /* <DEDUP_REMOVED lines=9> */
[----:B------:R-:W-:Y:S01]  /*87e0*/  LOP3.LUT R0, R37, 0xffff0000, RZ, 0xc0, !PT ;  /* 0xffff000025007812 */ /* 0x000fe200078ec0ff */
[C---:B------:R-:W-:Y:S01]  /*87f0*/  FFMA R10, R27.reuse, R3, R10 ;  /* 0x000000031b0a7223 */ /* 0x040fe2000000000a */
[----:B------:R-:W-:Y:S01]  /*8800*/  FMUL R15, R24, R15 ;  /* 0x0000000f180f7220 */ /* 0x000fe20000400000 */
[----:B------:R-:W-:Y:S01]  /*8810*/  SHF.L.U32 R2, R38, 0x10, RZ ;  /* 0x0000001026027819 */ /* 0x000fe200000006ff */
[----:B------:R-:W-:Y:S01]  /*8820*/  FMUL R13, R24, R17 ;  /* 0x00000011180d7220 */ /* 0x000fe20000400000 */
[----:B------:R-:W-:Y:S01]  /*8830*/  LOP3.LUT R3, R38, 0xffff0000, RZ, 0xc0, !PT ;  /* 0xffff000026037812 */ /* 0x000fe200078ec0ff */
[C---:B------:R-:W-:Y:S01]  /*8840*/  FMUL R14, R24.reuse, R18 ;  /* 0x00000012180e7220 */ /* 0x040fe20000400000 */
        /* <DEDUP_REMOVED lines=23> */
[----:B--2---:R-:W2:Y:S01]  /*89c0*/  FENCE.VIEW.ASYNC.S ;  /* 0x00000000000073c6 */ /* 0x004ea20000000000 */
[----:B------:R-:W-:Y:S01]  /*89d0*/  @P6 PRMT R0, R70, 0x654, R0 ;  /* 0x0000065446006816 */ /* 0x000fe20000000000 */
[----:B--2---:R-:W-:Y:S06]  /*89e0*/  BAR.SYNC.DEFER_BLOCKING 0x1, 0x80 ;  /* 0x0042000000007b1d */ /* 0x004fec0000010000 */
        /* <DEDUP_REMOVED lines=16> */
.L_x_137:
[----:B------:R-:W-:Y:S05]  /*8af0*/  BSYNC.RECONVERGENT B0 ;  /* 0x0000000000007941 */ /* 0x000fea0003800200 */
.L_x_136:
        /* <DEDUP_REMOVED lines=19> */
.L_x_141:
[----:B------:R-:W-:Y:S05]  /*8c30*/  BSYNC B0 ;  /* 0x0000000000007941 */ /* 0x000fea0003800000 */
.L_x_140:
[----:B------:R-:W-:Y:S11]  /*8c40*/  ISETP.NE.AND P0, PT, R69, RZ, PT ;  /* 0x000000ff4500720c */ /* 0x000ff60003f05270 */
[----:B------:R-:W-:Y:S02]  /*8c50*/  @!UPT UIADD3 URZ, UPT, UPT, URZ, URZ, URZ ;  /* 0x000000fffffff290 */ /* 0x000fe4000fffe0ff */
[----:B------:R3:W4:Y:S04]  /*8c60*/  @P0 LDS.128 R28, [R26+UR44+0x200] ;  /* 0x0002002c1a1c0984 */ /* 0x0007280008000c00 */
[----:B------:R3:W1:Y:S02]  /*8c70*/  @P0 LDS.128 R36, [R71+0x200] ;  /* 0x0002000047240984 */ /* 0x0006640000000c00 */
.L_x_139:
[----:B------:R-:W-:Y:S05]  /*8c80*/  BSYNC B1 ;  /* 0x0000000000017941 */ /* 0x000fea0003800000 */
.L_x_138:
[----:B--2---:R-:W-:Y:S05]  /*8c90*/  VIADD R0, R25, 0x30 ;  /* 0x0000003019007836 */ /* 0x004fea0000000000 */
[----:B------:R-:W-:Y:S04]  /*8ca0*/  SHF.R.U32.HI R0, RZ, 0x15, R0 ;  /* 0x00000015ff007819 */ /* 0x000fe80000011600 */
[----:B------:R-:W-:Y:S11]  /*8cb0*/  LOP3.LUT P0, RZ, R0, 0x3, R46, 0x48, !PT ;  /* 0x0000000300ff7812 */ /* 0x000ff6000780482e */
[----:B------:R-:W-:Y:S02]  /*8cc0*/  @!UPT UIADD3 URZ, UPT, UPT, URZ, URZ, URZ ;  /* 0x000000fffffff290 */ /* 0x000fe4000fffe0ff */
[----:B------:R-:W-:Y:S05]  /*8cd0*/  @!P0 BRA `(.L_x_143) ;  /* 0x0000000000408947 */ /* 0x000fea0003800000 */
[----:B------:R-:W2:Y:S01]  /*8ce0*/  LDCU.64 UR8, c[0x4][0x70] ;  /* 0x01000e00ff0877ac */ /* 0x000ea20008000a00 */
[----:B------:R-:W-:Y:S01]  /*8cf0*/  MOV R3, 0x0 ;  /* 0x0000000000037802 */ /* 0x000fe20000000f00 */
        /* <DEDUP_REMOVED lines=14> */
.L_x_143:
[----:B------:R-:W-:Y:S01]  /*8de0*/  ISETP.NE.AND P0, PT, R55, RZ, PT ;  /* 0x000000ff3700720c */ /* 0x000fe20003f05270 */
[----:B------:R-:W-:Y:S05]  /*8df0*/  WARPSYNC.ALL ;  /* 0x0000000000007948 */ /* 0x000fea0003800000 */
[----:B------:R-:W-:Y:S01]  /*8e00*/  R2UR UR4, R25 ;  /* 0x00000000190472ca */ /* 0x000fe200000e0000 */
[----:B------:R-:W-:Y:S01]  /*8e10*/  BSSY.RECONVERGENT B0, `(.L_x_144) ;  /* 0x0000057000007945 */ /* 0x000fe20003800200 */
[C---:B----4-:R-:W-:Y:S02]  /*8e20*/  SHF.L.U32 R20, R28.reuse, 0x10, RZ ;  /* 0x000000101c147819 */ /* 0x050fe400000006ff */
[----:B------:R-:W-:Y:S02]  /*8e30*/  LOP3.LUT R21, R28, 0xffff0000, RZ, 0xc0, !PT ;  /* 0xffff00001c157812 */ /* 0x000fe400078ec0ff */
[C---:B------:R-:W-:Y:S02]  /*8e40*/  SHF.L.U32 R25, R29.reuse, 0x10, RZ ;  /* 0x000000101d197819 */ /* 0x040fe400000006ff */
[----:B---3--:R-:W-:Y:S02]  /*8e50*/  LOP3.LUT R26, R29, 0xffff0000, RZ, 0xc0, !PT ;  /* 0xffff00001d1a7812 */ /* 0x008fe400078ec0ff */
[C---:B------:R-:W-:Y:S02]  /*8e60*/  SHF.L.U32 R28, R30.reuse, 0x10, RZ ;  /* 0x000000101e1c7819 */ /* 0x040fe400000006ff */
[----:B------:R-:W-:Y:S01]  /*8e70*/  LOP3.LUT R29, R30, 0xffff0000, RZ, 0xc0, !PT ;  /* 0xffff00001e1d7812 */ /* 0x000fe200078ec0ff */
[----:B-1----:R-:W1:Y:S01]  /*8e80*/  LDTM.x16 R4, tmem[UR4+0x30] ;  /* 0x00003004000479ee */ /* 0x002e620008240000 */
[C---:B------:R-:W-:Y:S01]  /*8e90*/  SHF.L.U32 R30, R31.reuse, 0x10, RZ ;  /* 0x000000101f1e7819 */ /* 0x040fe200000006ff */
[----:B------:R-:W-:Y:S01]  /*8ea0*/  NOP ;  /* 0x0000000000007918 */ /* 0x000fe20000000000 */
[----:B------:R-:W-:Y:S02]  /*8eb0*/  LOP3.LUT R31, R31, 0xffff0000, RZ, 0xc0, !PT ;  /* 0xffff00001f1f7812 */ /* 0x000fe400078ec0ff */
[C---:B------:R-:W-:Y:S02]  /*8ec0*/  SHF.L.U32 R32, R36.reuse, 0x10, RZ ;  /* 0x0000001024207819 */ /* 0x040fe400000006ff */
[----:B------:R-:W-:Y:S02]  /*8ed0*/  LOP3.LUT R33, R36, 0xffff0000, RZ, 0xc0, !PT ;  /* 0xffff000024217812 */ /* 0x000fe400078ec0ff */
[----:B------:R-:W-:Y:S02]  /*8ee0*/  IADD3 R63, PT, PT, R63, 0x140, RZ ;  /* 0x000001403f3f7810 */ /* 0x000fe40007ffe0ff */
[----:B------:R-:W-:Y:S02]  /*8ef0*/  SHF.L.U32 R34, R37, 0x10, RZ ;  /* 0x0000001025227819 */ /* 0x000fe400000006ff */
[----:B------:R-:W-:Y:S02]  /*8f00*/  LOP3.LUT R63, R63, 0xfefffff8, RZ, 0xc0, !PT ;  /* 0xfefffff83f3f7812 */ /* 0x000fe400078ec0ff */
[----:B------:R-:W-:Y:S02]  /*8f10*/  LOP3.LUT R35, R37, 0xffff0000, RZ, 0xc0, !PT ;  /* 0xffff000025237812 */ /* 0x000fe400078ec0ff */
[----:B-1----:R1:W-:Y:S01]  /*8f20*/  SYNCS.ARRIVE.TRANS64.RED.A1T0 RZ, [R63+URZ], RZ ;  /* 0x000000ff3fff79a7 */ /* 0x0023e200081004ff */
[C---:B------:R-:W-:Y:S02]  /*8f30*/  SHF.L.U32 R36, R38.reuse, 0x10, RZ ;  /* 0x0000001026247819 */ /* 0x040fe400000006ff */
[----:B------:R-:W-:Y:S02]  /*8f40*/  LOP3.LUT R37, R38, 0xffff0000, RZ, 0xc0, !PT ;  /* 0xffff000026257812 */ /* 0x000fe400078ec0ff */
[----:B------:R-:W-:Y:S01]  /*8f50*/  SHF.L.U32 R38, R39, 0x10, RZ ;  /* 0x0000001027267819 */ /* 0x000fe200000006ff */
[C---:B------:R-:W-:Y:S01]  /*8f60*/  FMUL R4, R24.reuse, R4 ;  /* 0x0000000418047220 */ /* 0x040fe20000400000 */
[C---:B------:R-:W-:Y:S01]  /*8f70*/  FMUL R5, R24.reuse, R5 ;  /* 0x0000000518057220 */ /* 0x040fe20000400000 */
[C---:B------:R-:W-:Y:S01]  /*8f80*/  FMUL R6, R24.reuse, R6 ;  /* 0x0000000618067220 */ /* 0x040fe20000400000 */
[C---:B------:R-:W-:Y:S01]  /*8f90*/  FMUL R7, R24.reuse, R7 ;  /* 0x0000000718077220 */ /* 0x040fe20000400000 */
[C---:B------:R-:W-:Y:S01]  /*8fa0*/  FFMA R4, R27.reuse, R20, R4 ;  /* 0x000000141b047223 */ /* 0x040fe20000000004 */
        /* <DEDUP_REMOVED lines=15> */
[C---:B------:R-:W-:Y:S01]  /*90a0*/  FMUL R12, R24.reuse, R16 ;  /* 0x00000010180c7220 */ /* 0x040fe20000400000 */
[C---:B------:R-:W-:Y:S01]  /*90b0*/  FFMA R0, R27.reuse, R32, R0 ;  /* 0x000000201b007223 */ /* 0x040fe20000000000 */
[C---:B------:R-:W-:Y:S01]  /*90c0*/  FMUL R13, R24.reuse, R17 ;  /* 0x00000011180d7220 */ /* 0x040fe20000400000 */
[----:B------:R-:W-:Y:S01]  /*90d0*/  FFMA R2, R27, R33, R2 ;  /* 0x000000211b027223 */ /* 0x000fe20000000002 */
[----:B------:R-:W-:Y:S01]  /*90e0*/  F2FP.BF16.F32.PACK_AB R4, R5, R4 ;  /* 0x000000040504723e */ /* 0x000fe200000010ff */
[C---:B------:R-:W-:Y:S01]  /*90f0*/  FMUL R14, R24.reuse, R18 ;  /* 0x00000012180e7220 */ /* 0x040fe20000400000 */
[----:B------:R-:W-:Y:S01]  /*9100*/  FFMA R3, R27, R34, R3 ;  /* 0x000000221b037223 */ /* 0x000fe20000000003 */
[----:B------:R-:W-:Y:S01]  /*9110*/  LOP3.LUT R39, R39, 0xffff0000, RZ, 0xc0, !PT ;  /* 0xffff000027277812 */ /* 0x000fe200078ec0ff */
[----:B------:R-:W-:Y:S01]  /*9120*/  FFMA R15, R27, R35, R15 ;  /* 0x000000231b0f7223 */ /* 0x000fe2000000000f */
[----:B------:R-:W-:Y:S01]  /*9130*/  F2FP.BF16.F32.PACK_AB R5, R7, R6 ;  /* 0x000000060705723e */ /* 0x000fe200000010ff */
[----:B------:R-:W-:Y:S01]  /*9140*/  FMUL R19, R24, R19 ;  /* 0x0000001318137220 */ /* 0x000fe20000400000 */
[----:B------:R-:W-:Y:S01]  /*9150*/  F2FP.BF16.F32.PACK_AB R6, R9, R8 ;  /* 0x000000080906723e */ /* 0x000fe200000010ff */
        /* <DEDUP_REMOVED lines=34> */
.L_x_145:
[----:B------:R-:W-:Y:S05]  /*9380*/  BSYNC.RECONVERGENT B0 ;  /* 0x0000000000007941 */ /* 0x000fea0003800200 */
.L_x_144:
[----:B------:R-:W-:Y:S01]  /*9390*/  BAR.SYNC.DEFER_BLOCKING 0x1, 0x80 ;  /* 0x0042000000007b1d */ /* 0x000fe20000010000 */
[----:B------:R-:W-:Y:S01]  /*93a0*/  UISETP.NE.AND UP0, UPT, UR49, -0x4, UPT ;  /* 0xfffffffc3100788c */ /* 0x000fe2000bf05270 */
[----:B------:R-:W-:Y:S08]  /*93b0*/  IADD3 R22, PT, PT, R22, 0x1, RZ ;  /* 0x0000000116167810 */ /* 0x000ff00007ffe0ff */
[----:B------:R-:W-:Y:S05]  /*93c0*/  BRA.U !UP0, `(.L_x_146) ;  /* 0x0000000108247547 */ /* 0x000fea000b800000 */
[----:B------:R-:W-:Y:S01]  /*93d0*/  ISETP.NE.AND P0, PT, R65, RZ, PT ;  /* 0x000000ff4100720c */ /* 0x000fe20003f05270 */
[----:B------:R-:W-:Y:S01]  /*93e0*/  IMAD.U32 R0, RZ, RZ, UR47 ;  /* 0x0000002fff007e24 */ /* 0x000fe2000f8e00ff */
[----:B------:R-:W-:Y:S04]  /*93f0*/  UIADD3 UR4, UPT, UPT, UR47, 0x1, URZ ;  /* 0x000000012f047890 */ /* 0x000fe8000fffe0ff */
[----:B------:R-:W-:Y:S04]  /*9400*/  UISETP.NE.AND UP0, UPT, UR4, 0x4, UPT ;  /* 0x000000040400788c */ /* 0x000fe8000bf05270 */
[----:B------:R-:W-:Y:S03]  /*9410*/  USEL UR47, UR4, URZ, UP0 ;  /* 0x000000ff042f7287 */ /* 0x000fe60008000000 */
[----:B------:R-:W-:Y:S05]  /*9420*/  @P0 LEA R0, R0, UR44, 0x3 ;  /* 0x0000002c00000c11 */ /* 0x000fea000f8e18ff */
[----:B------:R-:W-:Y:S05]  /*9430*/  @P0 VIADD R0, R0, 0xf0 ;  /* 0x000000f000000836 */ /* 0x000fea0000000000 */
[----:B------:R-:W-:Y:S04]  /*9440*/  @P0 PRMT R0, R70, 0x654, R0 ;  /* 0x0000065446000816 */ /* 0x000fe80000000000 */
[----:B------:R2:W-:Y:S03]  /*9450*/  @P0 SYNCS.ARRIVE.TRANS64.RED.A1T0 RZ, [R0+URZ], RZ ;  /* 0x000000ff00ff09a7 */ /* 0x0005e600081004ff */
.L_x_146:
[----:B------:R-:W-:Y:S01]  /*9460*/  R2UR UR5, R47 ;  /* 0x000000002f0572ca */ /* 0x000fe200000e0000 */
[----:B------:R-:W-:Y:S01]  /*9470*/  UISETP.NE.AND UP0, UPT, UR58, URZ, UPT ;  /* 0x000000ff3a00728c */ /* 0x000fe2000bf05270 */
[----:B------:R-:W-:Y:S01]  /*9480*/  R2UR UR4, R48 ;  /* 0x00000000300472ca */ /* 0x000fe200000e0000 */
[----:B------:R-:W-:Y:S01]  /*9490*/  UIADD3 UR49, UPT, UPT, UR49, 0x4, URZ ;  /* 0x0000000431317890 */ /* 0x000fe2000fffe0ff */
[C---:B------:R-:W-:Y:S01]  /*94a0*/  ISETP.NE.AND P0, PT, R22.reuse, 0x2, PT ;  /* 0x000000021600780c */ /* 0x040fe20003f05270 */
[----:B------:R-:W-:Y:S01]  /*94b0*/  UMOV UR48, UR59 ;  /* 0x0000003b00307c82 */ /* 0x000fe20008000000 */
[----:B------:R-:W-:Y:S02]  /*94c0*/  LOP3.LUT R51, R51, 0x1, RZ, 0x3c, !PT ;  /* 0x0000000133337812 */ /* 0x000fe400078e3cff */
[----:B--2---:R-:W-:Y:S02]  /*94d0*/  SEL R0, RZ, 0x1, P0 ;  /* 0x00000001ff007807 */ /* 0x004fe40000000000 */
[----:B------:R-:W-:Y:S02]  /*94e0*/  SEL R22, R22, RZ, P0 ;  /* 0x000000ff16167207 */ /* 0x000fe40000000000 */
[----:B------:R-:W-:Y:S01]  /*94f0*/  LOP3.LUT R52, R52, R0, RZ, 0x3c, !PT ;  /* 0x0000000034347212 */ /* 0x000fe200078e3cff */
[----:B------:R-:W-:Y:S02]  /*9500*/  UIADD3 UR20, UPT, UPT, UR36, UR5, URZ ;  /* 0x0000000524147290 */ /* 0x000fe4000fffe0ff */
[----:B------:R-:W-:Y:S01]  /*9510*/  UIADD3 UR45, UPT, UPT, UR37, UR4, URZ ;  /* 0x00000004252d7290 */ /* 0x000fe2000fffe0ff */
[----:B------:R-:W-:Y:S11]  /*9520*/  BRA.U UP0, `(.L_x_147) ;  /* 0xffffffcd00187547 */ /* 0x000ff6000b83ffff */
[----:B------:R-:W-:-:S13]  /*9530*/  R2UR UR4, R49 ;  /* 0x00000000310472ca */ /* 0x000fda00000e0000 */
[----:B------:R-:W-:-:S09]  /*9540*/  UISETP.NE.AND UP0, UPT, UR4, URZ, UPT ;  /* 0x000000ff0400728c */ /* 0x000fd2000bf05270 */
[----:B------:R-:W-:Y:S05]  /*9550*/  BRA.U !UP0, `(.L_x_148) ;  /* 0x0000000108487547 */ /* 0x000fea000b800000 */
[----:B------:R-:W2:Y:S02]  /*9560*/  LDCU.64 UR4, c[0x0][0x890] ;  /* 0x00011200ff0477ac */ /* 0x000ea40008000a00 */
[----:B--2---:R-:W-:-:S04]  /*9570*/  UISETP.NE.U32.AND UP0, UPT, UR4, URZ, UPT ;  /* 0x000000ff0400728c */ /* 0x004fc8000bf05070 */
[----:B------:R-:W-:-:S09]  /*9580*/  UISETP.NE.AND.EX UP0, UPT, UR5, URZ, UPT, UP0 ;  /* 0x000000ff0500728c */ /* 0x000fd2000bf05300 */
[----:B------:R-:W-:Y:S05]  /*9590*/  BRA.U UP0, `(.L_x_149) ;  /* 0x00000001000c7547 */ /* 0x000fea000b800000 */
[----:B------:R-:W-:-:S13]  /*95a0*/  FSETP.NEU.AND P0, PT, R27, RZ, PT ;  /* 0x000000ff1b00720b */ /* 0x000fda0003f0d000 */
[----:B------:R-:W-:Y:S05]  /*95b0*/  @!P0 EXIT ;  /* 0x000000000000894d */ /* 0x000fea0003800000 */
[----:B------:R-:W-:Y:S05]  /*95c0*/  BRA `(.L_x_148) ;  /* 0x00000000002c7947 */ /* 0x000fea0003800000 */
.L_x_149:
[----:B------:R-:W-:Y:S01]  /*95d0*/  ISETP.NE.AND P0, PT, R64, RZ, PT ;  /* 0x000000ff4000720c */ /* 0x000fe20003f05270 */
[----:B------:R-:W-:-:S12]  /*95e0*/  BSSY.RECONVERGENT B0, `(.L_x_148) ;  /* 0x0000009000007945 */ /* 0x000fd80003800200 */
[----:B------:R-:W-:Y:S05]  /*95f0*/  @P0 BRA `(.L_x_150) ;  /* 0x0000000000140947 */ /* 0x000fea0003800000 */
[----:B------:R-:W2:Y:S02]  /*9600*/  LDCU.64 UR4, c[0x0][0x888] ;  /* 0x00011100ff0477ac */ /* 0x000ea40008000a00 */
[----:B--2---:R-:W-:-:S04]  /*9610*/  ISETP.NE.U32.AND P0, PT, RZ, UR4, PT ;  /* 0x00000004ff007c0c */ /* 0x004fc8000bf05070 */
[----:B------:R-:W-:-:S13]  /*9620*/  ISETP.NE.AND.EX P0, PT, RZ, UR5, PT, P0 ;  /* 0x00000005ff007c0c */ /* 0x000fda000bf05300 */
[----:B------:R-:W-:Y:S05]  /*9630*/  @!P0 EXIT ;  /* 0x000000000000894d */ /* 0x000fea0003800000 */
[----:B------:R-:W-:Y:S05]  /*9640*/  BRA `(.L_x_151) ;  /* 0x0000000000087947 */ /* 0x000fea0003800000 */
.L_x_150:
[----:B------:R-:W-:-:S13]  /*9650*/  FSETP.NEU.AND P0, PT, R27, RZ, PT ;  /* 0x000000ff1b00720b */ /* 0x000fda0003f0d000 */
[----:B------:R-:W-:Y:S05]  /*9660*/  @!P0 EXIT ;  /* 0x000000000000894d */ /* 0x000fea0003800000 */
.L_x_151:
[----:B------:R-:W-:Y:S05]  /*9670*/  BSYNC.RECONVERGENT B0 ;  /* 0x0000000000007941 */ /* 0x000fea0003800200 */
.L_x_148:
[----:B------:R-:W2:Y:S01]  /*9680*/  S2UR UR5, SR_CgaCtaId ;  /* 0x00000000000579c3 */ /* 0x000ea20000008800 */
[----:B------:R-:W-:Y:S01]  /*9690*/  ULEA UR4, UR47, UR44, 0x3 ;  /* 0x0000002c2f047291 */ /* 0x000fe2000f8e18ff */
[----:B------:R-:W-:-:S04]  /*96a0*/  DEPBAR.LE SB0, 0x0 ;  /* 0x000080000000791a */ /* 0x000fc80000000000 */
[----:B------:R-:W-:-:S04]  /*96b0*/  UIADD3 UR4, UPT, UPT, UR4, 0xf0, URZ ;  /* 0x000000f004047890 */ /* 0x000fc8000fffe0ff */
[----:B--2---:R-:W-:-:S09]  /*96c0*/  UPRMT UR4, UR5, 0x654, UR4 ;  /* 0x0000065405047896 */ /* 0x004fd20008000004 */
[----:B------:R-:W-:Y:S01]  /*96d0*/  SYNCS.ARRIVE.TRANS64.RED.A1T0 RZ, [UR4], RZ ;  /* 0x000000ffffff79a7 */ /* 0x000fe20008100404 */
[----:B------:R-:W-:Y:S05]  /*96e0*/  EXIT ;  /* 0x000000000000794d */ /* 0x000fea0003800000 */
.L_x_25:
[----:B------:R-:W-:Y:S07]  /*96f0*/  MOV R0, UR17 ;  /* 0x0000001100007c02 */ /* 0x000fee0008000f00 */
.L_x_152:
[----:B-1----:R1:W2:Y:S02]  /*9700*/  SYNCS.PHASECHK.TRANS64.TRYWAIT P0, [R0+URZ+0x68], R4 ;  /* 0x00006804000075a7 */ /* 0x0022a400080011ff */
[----:B--2---:R-:W-:Y:S05]  /*9710*/  @!P0 NANOSLEEP.SYNCS 0x989680 ;  /* 0x009896800000895d */ /* 0x004fea0003900000 */
[----:B------:R-:W2:Y:S02]  /*9720*/  @!P0 SYNCS.PHASECHK.TRANS64 P0, [R0+URZ+0x68], R4 ;  /* 0x00006804000085a7 */ /* 0x000ea400080010ff */
[----:B--2---:R-:W-:Y:S05]  /*9730*/  @!P0 BRA `(.L_x_152) ;  /* 0xfffffffc00f08947 */ /* 0x004fea000383ffff */
[----:B------:R-:W-:Y:S05]  /*9740*/  BRA `(.L_x_24) ;  /* 0xffffff8400387947 */ /* 0x000fea000383ffff */
.L_x_32:
[----:B------:R-:W-:Y:S07]  /*9750*/  MOV R0, UR17 ;  /* 0x0000001100007c02 */ /* 0x000fee0008000f00 */
.L_x_153:
[----:B-1----:R1:W2:Y:S02]  /*9760*/  SYNCS.PHASECHK.TRANS64.TRYWAIT P0, [R0+URZ+0x68], R4 ;  /* 0x00006804000075a7 */ /* 0x0022a400080011ff */
[----:B--2---:R-:W-:Y:S05]  /*9770*/  @!P0 NANOSLEEP.SYNCS 0x989680 ;  /* 0x009896800000895d */ /* 0x004fea0003900000 */
[----:B------:R-:W2:Y:S02]  /*9780*/  @!P0 SYNCS.PHASECHK.TRANS64 P0, [R0+URZ+0x68], R4 ;  /* 0x00006804000085a7 */ /* 0x000ea400080010ff */
[----:B--2---:R-:W-:Y:S05]  /*9790*/  @!P0 BRA `(.L_x_153) ;  /* 0xfffffffc00f08947 */ /* 0x004fea000383ffff */
[----:B------:R-:W-:Y:S05]  /*97a0*/  BRA `(.L_x_31) ;  /* 0xffffff8800907947 */ /* 0x000fea000383ffff */
.L_x_37:
[----:B------:R-:W-:-:S07]  /*97b0*/  MOV R0, UR31 ;  /* 0x0000001f00007c02 */ /* 0x000fce0008000f00 */
.L_x_154:
[----:B-1----:R1:W2:Y:S02]  /*97c0*/  SYNCS.PHASECHK.TRANS64.TRYWAIT P0, [R0+URZ+0x120], R3 ;  /* 0x00012003000075a7 */ /* 0x0022a400080011ff */
[----:B--2---:R-:W-:Y:S05]  /*97d0*/  @!P0 NANOSLEEP.SYNCS 0x989680 ;  /* 0x009896800000895d */ /* 0x004fea0003900000 */
[----:B------:R-:W2:Y:S02]  /*97e0*/  @!P0 SYNCS.PHASECHK.TRANS64 P0, [R0+URZ+0x120], R3 ;  /* 0x00012003000085a7 */ /* 0x000ea400080010ff */
[----:B--2---:R-:W-:Y:S05]  /*97f0*/  @!P0 BRA `(.L_x_154) ;  /* 0xfffffffc00f08947 */ /* 0x004fea000383ffff */
[----:B------:R-:W-:Y:S05]  /*9800*/  BRA `(.L_x_155) ;  /* 0xffffff8c00587947 */ /* 0x000fea000383ffff */
.L_x_41:
[----:B------:R-:W-:-:S07]  /*9810*/  MOV R0, UR4 ;  /* 0x0000000400007c02 */ /* 0x000fce0008000f00 */
.L_x_156:
[----:B-1----:R1:W2:Y:S02]  /*9820*/  SYNCS.PHASECHK.TRANS64.TRYWAIT P0, [R0+URZ], R2 ;  /* 0x00000002000075a7 */ /* 0x0022a400080011ff */
[----:B--2---:R-:W-:Y:S05]  /*9830*/  @!P0 NANOSLEEP.SYNCS 0x989680 ;  /* 0x009896800000895d */ /* 0x004fea0003900000 */
[----:B------:R-:W2:Y:S02]  /*9840*/  @!P0 SYNCS.PHASECHK.TRANS64 P0, [R0+URZ], R2 ;  /* 0x00000002000085a7 */ /* 0x000ea400080010ff */
[----:B--2---:R-:W-:Y:S05]  /*9850*/  @!P0 BRA `(.L_x_156) ;  /* 0xfffffffc00f08947 */ /* 0x004fea000383ffff */
[----:B------:R-:W-:Y:S05]  /*9860*/  BRA `(.L_x_157) ;  /* 0xffffff9000f07947 */ /* 0x000fea000383ffff */
.L_x_42:
[----:B------:R-:W-:-:S07]  /*9870*/  MOV R0, UR5 ;  /* 0x0000000500007c02 */ /* 0x000fce0008000f00 */
.L_x_158:
[----:B-1----:R1:W2:Y:S02]  /*9880*/  SYNCS.PHASECHK.TRANS64.TRYWAIT P0, [R0+URZ], R2 ;  /* 0x00000002000075a7 */ /* 0x0022a400080011ff */
[----:B--2---:R-:W-:Y:S05]  /*9890*/  @!P0 NANOSLEEP.SYNCS 0x989680 ;  /* 0x009896800000895d */ /* 0x004fea0003900000 */
[----:B------:R-:W2:Y:S02]  /*98a0*/  @!P0 SYNCS.PHASECHK.TRANS64 P0, [R0+URZ], R2 ;  /* 0x00000002000085a7 */ /* 0x000ea400080010ff */
[----:B--2---:R-:W-:Y:S05]  /*98b0*/  @!P0 BRA `(.L_x_158) ;  /* 0xfffffffc00f08947 */ /* 0x004fea000383ffff */
[----:B------:R-:W-:Y:S05]  /*98c0*/  BRA `(.L_x_159) ;  /* 0xffffff9400007947 */ /* 0x000fea000383ffff */
.L_x_43:
[----:B------:R-:W-:-:S07]  /*98d0*/  MOV R0, UR5 ;  /* 0x0000000500007c02 */ /* 0x000fce0008000f00 */
.L_x_160:
[----:B-1----:R1:W2:Y:S02]  /*98e0*/  SYNCS.PHASECHK.TRANS64.TRYWAIT P0, [R0+URZ], R2 ;  /* 0x00000002000075a7 */ /* 0x0022a400080011ff */
[----:B--2---:R-:W-:Y:S05]  /*98f0*/  @!P0 NANOSLEEP.SYNCS 0x989680 ;  /* 0x009896800000895d */ /* 0x004fea0003900000 */
[----:B------:R-:W2:Y:S02]  /*9900*/  @!P0 SYNCS.PHASECHK.TRANS64 P0, [R0+URZ], R2 ;  /* 0x00000002000085a7 */ /* 0x000ea400080010ff */
[----:B--2---:R-:W-:Y:S05]  /*9910*/  @!P0 BRA `(.L_x_160) ;  /* 0xfffffffc00f08947 */ /* 0x004fea000383ffff */
[----:B------:R-:W-:Y:S05]  /*9920*/  BRA `(.L_x_161) ;  /* 0xffffff9400107947 */ /* 0x000fea000383ffff */
.L_x_44:
[----:B------:R-:W-:-:S07]  /*9930*/  MOV R0, UR5 ;  /* 0x0000000500007c02 */ /* 0x000fce0008000f00 */
.L_x_162:
[----:B-1----:R1:W2:Y:S02]  /*9940*/  SYNCS.PHASECHK.TRANS64.TRYWAIT P0, [R0+URZ], R2 ;  /* 0x00000002000075a7 */ /* 0x0022a400080011ff */
[----:B--2---:R-:W-:Y:S05]  /*9950*/  @!P0 NANOSLEEP.SYNCS 0x989680 ;  /* 0x009896800000895d */ /* 0x004fea0003900000 */
[----:B------:R-:W2:Y:S02]  /*9960*/  @!P0 SYNCS.PHASECHK.TRANS64 P0, [R0+URZ], R2 ;  /* 0x00000002000085a7 */ /* 0x000ea400080010ff */
[----:B--2---:R-:W-:Y:S05]  /*9970*/  @!P0 BRA `(.L_x_162) ;  /* 0xfffffffc00f08947 */ /* 0x004fea000383ffff */
[----:B------:R-:W-:Y:S05]  /*9980*/  BRA `(.L_x_163) ;  /* 0xffffff9400207947 */ /* 0x000fea000383ffff */
.L_x_45:
[----:B------:R-:W-:-:S07]  /*9990*/  MOV R0, UR5 ;  /* 0x0000000500007c02 */ /* 0x000fce0008000f00 */
.L_x_164:
[----:B-1----:R1:W2:Y:S02]  /*99a0*/  SYNCS.PHASECHK.TRANS64.TRYWAIT P0, [R0+URZ], R2 ;  /* 0x00000002000075a7 */ /* 0x0022a400080011ff */
[----:B--2---:R-:W-:Y:S05]  /*99b0*/  @!P0 NANOSLEEP.SYNCS 0x989680 ;  /* 0x009896800000895d */ /* 0x004fea0003900000 */
[----:B------:R-:W2:Y:S02]  /*99c0*/  @!P0 SYNCS.PHASECHK.TRANS64 P0, [R0+URZ], R2 ;  /* 0x00000002000085a7 */ /* 0x000ea400080010ff */
[----:B--2---:R-:W-:Y:S05]  /*99d0*/  @!P0 BRA `(.L_x_164) ;  /* 0xfffffffc00f08947 */ /* 0x004fea000383ffff */
[----:B------:R-:W-:Y:S05]  /*99e0*/  BRA `(.L_x_165) ;  /* 0xffffff9400307947 */ /* 0x000fea000383ffff */
.L_x_46:
[----:B------:R-:W-:-:S07]  /*99f0*/  MOV R0, UR5 ;  /* 0x0000000500007c02 */ /* 0x000fce0008000f00 */
.L_x_166:
[----:B-1----:R1:W2:Y:S02]  /*9a00*/  SYNCS.PHASECHK.TRANS64.TRYWAIT P0, [R0+URZ], R2 ;  /* 0x00000002000075a7 */ /* 0x0022a400080011ff */
[----:B--2---:R-:W-:Y:S05]  /*9a10*/  @!P0 NANOSLEEP.SYNCS 0x989680 ;  /* 0x009896800000895d */ /* 0x004fea0003900000 */
[----:B------:R-:W2:Y:S02]  /*9a20*/  @!P0 SYNCS.PHASECHK.TRANS64 P0, [R0+URZ], R2 ;  /* 0x00000002000085a7 */ /* 0x000ea400080010ff */
[----:B--2---:R-:W-:Y:S05]  /*9a30*/  @!P0 BRA `(.L_x_166) ;  /* 0xfffffffc00f08947 */ /* 0x004fea000383ffff */
[----:B------:R-:W-:Y:S05]  /*9a40*/  BRA `(.L_x_167) ;  /* 0xffffff9400407947 */ /* 0x000fea000383ffff */
.L_x_47:
[----:B------:R-:W-:-:S07]  /*9a50*/  MOV R0, UR5 ;  /* 0x0000000500007c02 */ /* 0x000fce0008000f00 */
.L_x_168:
[----:B-1----:R1:W2:Y:S02]  /*9a60*/  SYNCS.PHASECHK.TRANS64.TRYWAIT P0, [R0+URZ], R2 ;  /* 0x00000002000075a7 */ /* 0x0022a400080011ff */
[----:B--2---:R-:W-:Y:S05]  /*9a70*/  @!P0 NANOSLEEP.SYNCS 0x989680 ;  /* 0x009896800000895d */ /* 0x004fea0003900000 */
[----:B------:R-:W2:Y:S02]  /*9a80*/  @!P0 SYNCS.PHASECHK.TRANS64 P0, [R0+URZ], R2 ;  /* 0x00000002000085a7 */ /* 0x000ea400080010ff */
[----:B--2---:R-:W-:Y:S05]  /*9a90*/  @!P0 BRA `(.L_x_168) ;  /* 0xfffffffc00f08947 */ /* 0x004fea000383ffff */
[----:B------:R-:W-:Y:S05]  /*9aa0*/  BRA `(.L_x_169) ;  /* 0xffffff9400507947 */ /* 0x000fea000383ffff */
.L_x_48:
[----:B------:R-:W-:-:S07]  /*9ab0*/  MOV R0, UR5 ;  /* 0x0000000500007c02 */ /* 0x000fce0008000f00 */
.L_x_170:
[----:B-1----:R1:W2:Y:S02]  /*9ac0*/  SYNCS.PHASECHK.TRANS64.TRYWAIT P0, [R0+URZ], R2 ;  /* 0x00000002000075a7 */ /* 0x0022a400080011ff */
[----:B--2---:R-:W-:Y:S05]  /*9ad0*/  @!P0 NANOSLEEP.SYNCS 0x989680 ;  /* 0x009896800000895d */ /* 0x004fea0003900000 */
[----:B------:R-:W2:Y:S02]  /*9ae0*/  @!P0 SYNCS.PHASECHK.TRANS64 P0, [R0+URZ], R2 ;  /* 0x00000002000085a7 */ /* 0x000ea400080010ff */
[----:B--2---:R-:W-:Y:S05]  /*9af0*/  @!P0 BRA `(.L_x_170) ;  /* 0xfffffffc00f08947 */ /* 0x004fea000383ffff */
[----:B------:R-:W-:Y:S05]  /*9b00*/  BRA `(.L_x_171) ;  /* 0xffffff9400607947 */ /* 0x000fea000383ffff */
.L_x_49:
[----:B------:R-:W-:-:S07]  /*9b10*/  MOV R0, UR5 ;  /* 0x0000000500007c02 */ /* 0x000fce0008000f00 */
.L_x_172:
[----:B-1----:R1:W2:Y:S02]  /*9b20*/  SYNCS.PHASECHK.TRANS64.TRYWAIT P0, [R0+URZ], R2 ;  /* 0x00000002000075a7 */ /* 0x0022a400080011ff */
[----:B--2---:R-:W-:Y:S05]  /*9b30*/  @!P0 NANOSLEEP.SYNCS 0x989680 ;  /* 0x009896800000895d */ /* 0x004fea0003900000 */
[----:B------:R-:W2:Y:S02]  /*9b40*/  @!P0 SYNCS.PHASECHK.TRANS64 P0, [R0+URZ], R2 ;  /* 0x00000002000085a7 */ /* 0x000ea400080010ff */
[----:B--2---:R-:W-:Y:S05]  /*9b50*/  @!P0 BRA `(.L_x_172) ;  /* 0xfffffffc00f08947 */ /* 0x004fea000383ffff */
[----:B------:R-:W-:Y:S05]  /*9b60*/  BRA `(.L_x_173) ;  /* 0xffffff9400707947 */ /* 0x000fea000383ffff */
.L_x_50:
[----:B------:R-:W-:-:S07]  /*9b70*/  MOV R0, UR5 ;  /* 0x0000000500007c02 */ /* 0x000fce0008000f00 */
.L_x_174:
[----:B-1----:R1:W2:Y:S02]  /*9b80*/  SYNCS.PHASECHK.TRANS64.TRYWAIT P0, [R0+URZ], R2 ;  /* 0x00000002000075a7 */ /* 0x0022a400080011ff */
[----:B--2---:R-:W-:Y:S05]  /*9b90*/  @!P0 NANOSLEEP.SYNCS 0x989680 ;  /* 0x009896800000895d */ /* 0x004fea0003900000 */
[----:B------:R-:W2:Y:S02]  /*9ba0*/  @!P0 SYNCS.PHASECHK.TRANS64 P0, [R0+URZ], R2 ;  /* 0x00000002000085a7 */ /* 0x000ea400080010ff */
[----:B--2---:R-:W-:Y:S05]  /*9bb0*/  @!P0 BRA `(.L_x_174) ;  /* 0xfffffffc00f08947 */ /* 0x004fea000383ffff */
[----:B------:R-:W-:Y:S05]  /*9bc0*/  BRA `(.L_x_175) ;  /* 0xffffff9400807947 */ /* 0x000fea000383ffff */
.L_x_51:
[----:B------:R-:W-:-:S07]  /*9bd0*/  MOV R0, UR5 ;  /* 0x0000000500007c02 */ /* 0x000fce0008000f00 */
.L_x_176:
[----:B-1----:R1:W2:Y:S02]  /*9be0*/  SYNCS.PHASECHK.TRANS64.TRYWAIT P0, [R0+URZ], R2 ;  /* 0x00000002000075a7 */ /* 0x0022a400080011ff */
[----:B--2---:R-:W-:Y:S05]  /*9bf0*/  @!P0 NANOSLEEP.SYNCS 0x989680 ;  /* 0x009896800000895d */ /* 0x004fea0003900000 */
[----:B------:R-:W2:Y:S02]  /*9c00*/  @!P0 SYNCS.PHASECHK.TRANS64 P0, [R0+URZ], R2 ;  /* 0x00000002000085a7 */ /* 0x000ea400080010ff */
[----:B--2---:R-:W-:Y:S05]  /*9c10*/  @!P0 BRA `(.L_x_176) ;  /* 0xfffffffc00f08947 */ /* 0x004fea000383ffff */
[----:B------:R-:W-:Y:S05]  /*9c20*/  BRA `(.L_x_177) ;  /* 0xffffff9400907947 */ /* 0x000fea000383ffff */
.L_x_52:
[----:B------:R-:W-:-:S07]  /*9c30*/  MOV R0, UR5 ;  /* 0x0000000500007c02 */ /* 0x000fce0008000f00 */
.L_x_178:
[----:B-1----:R1:W2:Y:S02]  /*9c40*/  SYNCS.PHASECHK.TRANS64.TRYWAIT P0, [R0+URZ], R2 ;  /* 0x00000002000075a7 */ /* 0x0022a400080011ff */
[----:B--2---:R-:W-:Y:S05]  /*9c50*/  @!P0 NANOSLEEP.SYNCS 0x989680 ;  /* 0x009896800000895d */ /* 0x004fea0003900000 */
[----:B------:R-:W2:Y:S02]  /*9c60*/  @!P0 SYNCS.PHASECHK.TRANS64 P0, [R0+URZ], R2 ;  /* 0x00000002000085a7 */ /* 0x000ea400080010ff */
[----:B--2---:R-:W-:Y:S05]  /*9c70*/  @!P0 BRA `(.L_x_178) ;  /* 0xfffffffc00f08947 */ /* 0x004fea000383ffff */
[----:B------:R-:W-:Y:S05]  /*9c80*/  BRA `(.L_x_179) ;  /* 0xffffff9400a07947 */ /* 0x000fea000383ffff */
.L_x_55:
[----:B------:R-:W-:-:S07]  /*9c90*/  MOV R4, UR4 ;  /* 0x0000000400047c02 */ /* 0x000fce0008000f00 */
.L_x_180:
[----:B--2---:R2:W3:Y:S02]  /*9ca0*/  SYNCS.PHASECHK.TRANS64.TRYWAIT P1, [R4+URZ+0x128], R6 ;  /* 0x00012806040075a7 */ /* 0x0044e400080211ff */
[----:B---3--:R-:W-:Y:S05]  /*9cb0*/  @!P1 NANOSLEEP.SYNCS 0x989680 ;  /* 0x009896800000995d */ /* 0x008fea0003900000 */
[----:B------:R-:W3:Y:S02]  /*9cc0*/  @!P1 SYNCS.PHASECHK.TRANS64 P1, [R4+URZ+0x128], R6 ;  /* 0x00012806040095a7 */ /* 0x000ee400080210ff */
[----:B---3--:R-:W-:Y:S05]  /*9cd0*/  @!P1 BRA `(.L_x_180) ;  /* 0xfffffffc00f09947 */ /* 0x008fea000383ffff */
[----:B------:R-:W-:Y:S05]  /*9ce0*/  BRA `(.L_x_181) ;  /* 0xffffff9800107947 */ /* 0x000fea000383ffff */
.L_x_56:
[----:B--2---:R-:W-:-:S07]  /*9cf0*/  MOV R4, UR4 ;  /* 0x0000000400047c02 */ /* 0x004fce0008000f00 */
.L_x_182:
[----:B--2---:R2:W3:Y:S02]  /*9d00*/  SYNCS.PHASECHK.TRANS64.TRYWAIT P1, [R4+URZ+0x120], R5 ;  /* 0x00012005040075a7 */ /* 0x0044e400080211ff */
[----:B---3--:R-:W-:Y:S05]  /*9d10*/  @!P1 NANOSLEEP.SYNCS 0x989680 ;  /* 0x009896800000995d */ /* 0x008fea0003900000 */
[----:B------:R-:W3:Y:S02]  /*9d20*/  @!P1 SYNCS.PHASECHK.TRANS64 P1, [R4+URZ+0x120], R5 ;  /* 0x00012005040095a7 */ /* 0x000ee400080210ff */
[----:B---3--:R-:W-:Y:S05]  /*9d30*/  @!P1 BRA `(.L_x_182) ;  /* 0xfffffffc00f09947 */ /* 0x008fea000383ffff */
[----:B------:R-:W-:Y:S05]  /*9d40*/  BRA `(.L_x_183) ;  /* 0xffffff9800187947 */ /* 0x000fea000383ffff */
.L_x_66:
[----:B--2---:R-:W-:-:S04]  /*9d50*/  MOV R5, UR5 ;  /* 0x0000000500057c02 */ /* 0x004fc80008000f00 */
[----:B------:R2:W3:Y:S03]  /*9d60*/  SYNCS.PHASECHK.TRANS64.TRYWAIT P0, [R5+URZ+0x8], R6 ;  /* 0x00000806050075a7 */ /* 0x0004e600080011ff */
[----:B---3--:R-:W-:Y:S05]  /*9d70*/  @!P0 NANOSLEEP.SYNCS 0x989680 ;  /* 0x009896800000895d */ /* 0x008fea0003900000 */
[----:B------:R-:W3:Y:S02]  /*9d80*/  @!P0 SYNCS.PHASECHK.TRANS64 P0, [R5+URZ+0x8], R6 ;  /* 0x00000806050085a7 */ /* 0x000ee400080010ff */
[----:B---3--:R-:W-:Y:S05]  /*9d90*/  @!P0 BRA `(.L_x_66) ;  /* 0xfffffffc00ec8947 */ /* 0x008fea000383ffff */
[----:B------:R-:W-:Y:S05]  /*9da0*/  BRA `(.L_x_65) ;  /* 0xffffff9800e47947 */ /* 0x000fea000383ffff */
.L_x_68:
[----:B------:R-:W-:Y:S01]  /*9db0*/  BSSY B0, `(.L_x_184) ;  /* 0x0000006000007945 */ /* 0x000fe20003800000 */
[----:B------:R-:W-:-:S07]  /*9dc0*/  MOV R15, 0xffffffff ;  /* 0xffffffff000f7802 */ /* 0x000fce0000000f00 */
[----:B-12--5:R-:W-:Y:S05]  /*9dd0*/  WARPSYNC.COLLECTIVE R15, `(.L_x_185) ;  /* 0x000000000f0c7348 */ /* 0x026fea0003c00000 */
[----:B------:R-:W-:Y:S02]  /*9de0*/  ELECT P6, UR79, PT ;  /* 0x00000000004f782f */ /* 0x000fe400038c0000 */
[----:B------:R-:W-:Y:S01]  /*9df0*/  MOV R14, UR79 ;  /* 0x0000004f000e7c02 */ /* 0x000fe20008000f00 */
[----:B-12--5:R-:W-:Y:S10]  /*9e00*/  ENDCOLLECTIVE ;  /* 0x000000000000791b */ /* 0x026ff40003800000 */
.L_x_185:
[----:B------:R-:W-:Y:S05]  /*9e10*/  BSYNC B0 ;  /* 0x0000000000007941 */ /* 0x000fea0003800000 */
.L_x_184:
[----:B------:R-:W-:Y:S05]  /*9e20*/  BRA `(.L_x_186) ;  /* 0xffffff9c00147947 */ /* 0x000fea000383ffff */
.L_x_70:
[----:B--2---:R-:W-:-:S04]  /*9e30*/  MOV R3, UR5 ;  /* 0x0000000500037c02 */ /* 0x004fc80008000f00 */
[----:B------:R2:W3:Y:S03]  /*9e40*/  SYNCS.PHASECHK.TRANS64.TRYWAIT P0, [R3+URZ+0x8], R4 ;  /* 0x00000804030075a7 */ /* 0x0004e600080011ff */
[----:B---3--:R-:W-:Y:S05]  /*9e50*/  @!P0 NANOSLEEP.SYNCS 0x989680 ;  /* 0x009896800000895d */ /* 0x008fea0003900000 */
[----:B------:R-:W3:Y:S02]  /*9e60*/  @!P0 SYNCS.PHASECHK.TRANS64 P0, [R3+URZ+0x8], R4 ;  /* 0x00000804030085a7 */ /* 0x000ee400080010ff */
[----:B---3--:R-:W-:Y:S05]  /*9e70*/  @!P0 BRA `(.L_x_70) ;  /* 0xfffffffc00ec8947 */ /* 0x008fea000383ffff */
[----:B------:R-:W-:Y:S05]  /*9e80*/  BRA `(.L_x_69) ;  /* 0xffffff9c00187947 */ /* 0x000fea000383ffff */
.L_x_71:
[----:B------:R-:W-:-:S07]  /*9e90*/  MOV R4, UR20 ;  /* 0x0000001400047c02 */ /* 0x000fce0008000f00 */
.L_x_187:
[----:B-1----:R1:W2:Y:S02]  /*9ea0*/  SYNCS.PHASECHK.TRANS64.TRYWAIT P0, [R4+URZ+0x120], R5 ;  /* 0x00012005040075a7 */ /* 0x0022a400080011ff */
[----:B--2---:R-:W-:Y:S05]  /*9eb0*/  @!P0 NANOSLEEP.SYNCS 0x989680 ;  /* 0x009896800000895d */ /* 0x004fea0003900000 */
[----:B------:R-:W2:Y:S02]  /*9ec0*/  @!P0 SYNCS.PHASECHK.TRANS64 P0, [R4+URZ+0x120], R5 ;  /* 0x00012005040085a7 */ /* 0x000ea400080010ff */
[----:B--2---:R-:W-:Y:S05]  /*9ed0*/  @!P0 BRA `(.L_x_187) ;  /* 0xfffffffc00f08947 */ /* 0x004fea000383ffff */
[----:B------:R-:W-:Y:S05]  /*9ee0*/  BRA `(.L_x_188) ;  /* 0xffffffa000107947 */ /* 0x000fea000383ffff */
.L_x_73:
[----:B------:R-:W-:-:S07]  /*9ef0*/  MOV R4, UR25 ;  /* 0x0000001900047c02 */ /* 0x000fce0008000f00 */
.L_x_189:
[----:B-1----:R1:W2:Y:S02]  /*9f00*/  SYNCS.PHASECHK.TRANS64.TRYWAIT P0, [R4+URZ+0x140], R5 ;  /* 0x00014005040075a7 */ /* 0x0022a400080011ff */
[----:B--2---:R-:W-:Y:S05]  /*9f10*/  @!P0 NANOSLEEP.SYNCS 0x989680 ;  /* 0x009896800000895d */ /* 0x004fea0003900000 */
[----:B------:R-:W2:Y:S02]  /*9f20*/  @!P0 SYNCS.PHASECHK.TRANS64 P0, [R4+URZ+0x140], R5 ;  /* 0x00014005040085a7 */ /* 0x000ea400080010ff */
[----:B--2---:R-:W-:Y:S05]  /*9f30*/  @!P0 BRA `(.L_x_189) ;  /* 0xfffffffc00f08947 */ /* 0x004fea000383ffff */
[----:B------:R-:W-:Y:S05]  /*9f40*/  BRA `(.L_x_72) ;  /* 0xffffffa000307947 */ /* 0x000fea000383ffff */
.L_x_77:
[----:B-1----:R-:W-:Y:S07]  /*9f50*/  MOV R4, UR18 ;  /* 0x0000001200047c02 */ /* 0x002fee0008000f00 */
.L_x_190:
[----:B-1----:R1:W2:Y:S02]  /*9f60*/  SYNCS.PHASECHK.TRANS64.TRYWAIT P0, [R4+URZ], R6 ;  /* 0x00000006040075a7 */ /* 0x0022a400080011ff */
[----:B--2---:R-:W-:Y:S05]  /*9f70*/  @!P0 NANOSLEEP.SYNCS 0x989680 ;  /* 0x009896800000895d */ /* 0x004fea0003900000 */
[----:B------:R-:W2:Y:S02]  /*9f80*/  @!P0 SYNCS.PHASECHK.TRANS64 P0, [R4+URZ], R6 ;  /* 0x00000006040085a7 */ /* 0x000ea400080010ff */
[----:B--2---:R-:W-:Y:S05]  /*9f90*/  @!P0 BRA `(.L_x_190) ;  /* 0xfffffffc00f08947 */ /* 0x004fea000383ffff */
[----:B------:R-:W-:Y:S05]  /*9fa0*/  BRA `(.L_x_76) ;  /* 0xffffffa000547947 */ /* 0x000fea000383ffff */
.L_x_81:
[----:B--2---:R-:W-:-:S07]  /*9fb0*/  MOV R0, UR4 ;  /* 0x0000000400007c02 */ /* 0x004fce0008000f00 */
.L_x_191:
[----:B--2---:R2:W3:Y:S02]  /*9fc0*/  SYNCS.PHASECHK.TRANS64.TRYWAIT P0, [R0+URZ], R2 ;  /* 0x00000002000075a7 */ /* 0x0044e400080011ff */
[----:B---3--:R-:W-:Y:S05]  /*9fd0*/  @!P0 NANOSLEEP.SYNCS 0x989680 ;  /* 0x009896800000895d */ /* 0x008fea0003900000 */
[----:B------:R-:W3:Y:S02]  /*9fe0*/  @!P0 SYNCS.PHASECHK.TRANS64 P0, [R0+URZ], R2 ;  /* 0x00000002000085a7 */ /* 0x000ee400080010ff */
[----:B---3--:R-:W-:Y:S05]  /*9ff0*/  @!P0 BRA `(.L_x_191) ;  /* 0xfffffffc00f08947 */ /* 0x008fea000383ffff */
[----:B------:R-:W-:Y:S05]  /*a000*/  BRA `(.L_x_192) ;  /* 0xffffffa4005c7947 */ /* 0x000fea000383ffff */
.L_x_84:
[----:B------:R-:W-:-:S07]  /*a010*/  MOV R0, UR20 ;  /* 0x0000001400007c02 */ /* 0x000fce0008000f00 */
.L_x_193:
[----:B--2---:R2:W3:Y:S02]  /*a020*/  SYNCS.PHASECHK.TRANS64.TRYWAIT P1, [R0+URZ+0x150], R2 ;  /* 0x00015002000075a7 */ /* 0x0044e400080211ff */
[----:B---3--:R-:W-:Y:S05]  /*a030*/  @!P1 NANOSLEEP.SYNCS 0x989680 ;  /* 0x009896800000995d */ /* 0x008fea0003900000 */
[----:B------:R-:W3:Y:S02]  /*a040*/  @!P1 SYNCS.PHASECHK.TRANS64 P1, [R0+URZ+0x150], R2 ;  /* 0x00015002000095a7 */ /* 0x000ee400080210ff */
[----:B---3--:R-:W-:Y:S05]  /*a050*/  @!P1 BRA `(.L_x_193) ;  /* 0xfffffffc00f09947 */ /* 0x008fea000383ffff */
[----:B------:R-:W-:Y:S05]  /*a060*/  BRA `(.L_x_194) ;  /* 0xffffffa400a87947 */ /* 0x000fea000383ffff */
.L_x_89:
[----:B------:R-:W-:Y:S07]  /*a070*/  MOV R2, UR31 ;  /* 0x0000001f00027c02 */ /* 0x000fee0008000f00 */
.L_x_195:
[----:B-1----:R1:W2:Y:S02]  /*a080*/  SYNCS.PHASECHK.TRANS64.TRYWAIT P0, [R2+URZ+0x120], R3 ;  /* 0x00012003020075a7 */ /* 0x0022a400080011ff */
[----:B--2---:R-:W-:Y:S05]  /*a090*/  @!P0 NANOSLEEP.SYNCS 0x989680 ;  /* 0x009896800000895d */ /* 0x004fea0003900000 */
[----:B------:R-:W2:Y:S02]  /*a0a0*/  @!P0 SYNCS.PHASECHK.TRANS64 P0, [R2+URZ+0x120], R3 ;  /* 0x00012003020085a7 */ /* 0x000ea400080010ff */
[----:B--2---:R-:W-:Y:S05]  /*a0b0*/  @!P0 BRA `(.L_x_195) ;  /* 0xfffffffc00f08947 */ /* 0x004fea000383ffff */
[----:B------:R-:W-:Y:S05]  /*a0c0*/  BRA `(.L_x_196) ;  /* 0xffffffa800fc7947 */ /* 0x000fea000383ffff */
.L_x_92:
[----:B------:R-:W-:Y:S07]  /*a0d0*/  MOV R2, UR31 ;  /* 0x0000001f00027c02 */ /* 0x000fee0008000f00 */
.L_x_197:
[----:B-1----:R1:W2:Y:S02]  /*a0e0*/  SYNCS.PHASECHK.TRANS64.TRYWAIT P2, [R2+URZ+0x118], R3 ;  /* 0x00011803020075a7 */ /* 0x0022a400080411ff */
[----:B--2---:R-:W-:Y:S05]  /*a0f0*/  @!P2 NANOSLEEP.SYNCS 0x989680 ;  /* 0x009896800000a95d */ /* 0x004fea0003900000 */
[----:B------:R-:W2:Y:S02]  /*a100*/  @!P2 SYNCS.PHASECHK.TRANS64 P2, [R2+URZ+0x118], R3 ;  /* 0x000118030200a5a7 */ /* 0x000ea400080410ff */
[----:B--2---:R-:W-:Y:S05]  /*a110*/  @!P2 BRA `(.L_x_197) ;  /* 0xfffffffc00f0a947 */ /* 0x004fea000383ffff */
[----:B------:R-:W-:Y:S05]  /*a120*/  BRA `(.L_x_91) ;  /* 0xffffffb000607947 */ /* 0x000fea000383ffff */
.L_x_95:
[----:B-1----:R-:W-:Y:S07]  /*a130*/  MOV R2, UR31 ;  /* 0x0000001f00027c02 */ /* 0x002fee0008000f00 */
.L_x_198:
[----:B-1----:R1:W2:Y:S02]  /*a140*/  SYNCS.PHASECHK.TRANS64.TRYWAIT P1, [R2+URZ+0xf0], R8 ;  /* 0x0000f008020075a7 */ /* 0x0022a400080211ff */
[----:B--2---:R-:W-:Y:S05]  /*a150*/  @!P1 NANOSLEEP.SYNCS 0x989680 ;  /* 0x009896800000995d */ /* 0x004fea0003900000 */
[----:B------:R-:W2:Y:S02]  /*a160*/  @!P1 SYNCS.PHASECHK.TRANS64 P1, [R2+URZ+0xf0], R8 ;  /* 0x0000f008020095a7 */ /* 0x000ea400080210ff */
[----:B--2---:R-:W-:Y:S05]  /*a170*/  @!P1 BRA `(.L_x_198) ;  /* 0xfffffffc00f09947 */ /* 0x004fea000383ffff */
[----:B------:R-:W-:Y:S05]  /*a180*/  BRA `(.L_x_199) ;  /* 0xffffffb000f07947 */ /* 0x000fea000383ffff */
.L_x_96:
[----:B------:R-:W-:Y:S07]  /*a190*/  MOV R2, UR31 ;  /* 0x0000001f00027c02 */ /* 0x000fee0008000f00 */
.L_x_200:
[----:B-1----:R1:W2:Y:S02]  /*a1a0*/  SYNCS.PHASECHK.TRANS64.TRYWAIT P1, [R2+URZ+0xf8], R8 ;  /* 0x0000f808020075a7 */ /* 0x0022a400080211ff */
[----:B--2---:R-:W-:Y:S05]  /*a1b0*/  @!P1 NANOSLEEP.SYNCS 0x989680 ;  /* 0x009896800000995d */ /* 0x004fea0003900000 */
[----:B------:R-:W2:Y:S02]  /*a1c0*/  @!P1 SYNCS.PHASECHK.TRANS64 P1, [R2+URZ+0xf8], R8 ;  /* 0x0000f808020095a7 */ /* 0x000ea400080210ff */
[----:B--2---:R-:W-:Y:S05]  /*a1d0*/  @!P1 BRA `(.L_x_200) ;  /* 0xfffffffc00f09947 */ /* 0x004fea000383ffff */
[----:B------:R-:W-:Y:S05]  /*a1e0*/  BRA `(.L_x_201) ;  /* 0xffffffb400487947 */ /* 0x000fea000383ffff */
.L_x_97:
[----:B------:R-:W-:Y:S07]  /*a1f0*/  MOV R2, UR31 ;  /* 0x0000001f00027c02 */ /* 0x000fee0008000f00 */
.L_x_202:
[----:B-1----:R1:W2:Y:S02]  /*a200*/  SYNCS.PHASECHK.TRANS64.TRYWAIT P1, [R2+URZ+0x100], R8 ;  /* 0x00010008020075a7 */ /* 0x0022a400080211ff */
[----:B--2---:R-:W-:Y:S05]  /*a210*/  @!P1 NANOSLEEP.SYNCS 0x989680 ;  /* 0x009896800000995d */ /* 0x004fea0003900000 */
[----:B------:R-:W2:Y:S02]  /*a220*/  @!P1 SYNCS.PHASECHK.TRANS64 P1, [R2+URZ+0x100], R8 ;  /* 0x00010008020095a7 */ /* 0x000ea400080210ff */
[----:B--2---:R-:W-:Y:S05]  /*a230*/  @!P1 BRA `(.L_x_202) ;  /* 0xfffffffc00f09947 */ /* 0x004fea000383ffff */
[----:B------:R-:W-:Y:S05]  /*a240*/  BRA `(.L_x_203) ;  /* 0xffffffb400b07947 */ /* 0x000fea000383ffff */
.L_x_98:
[----:B------:R-:W-:Y:S07]  /*a250*/  MOV R2, UR31 ;  /* 0x0000001f00027c02 */ /* 0x000fee0008000f00 */
.L_x_204:
[----:B-1----:R1:W2:Y:S02]  /*a260*/  SYNCS.PHASECHK.TRANS64.TRYWAIT P0, [R2+URZ+0x108], R8 ;  /* 0x00010808020075a7 */ /* 0x0022a400080011ff */
[----:B--2---:R-:W-:Y:S05]  /*a270*/  @!P0 NANOSLEEP.SYNCS 0x989680 ;  /* 0x009896800000895d */ /* 0x004fea0003900000 */
[----:B------:R-:W2:Y:S02]  /*a280*/  @!P0 SYNCS.PHASECHK.TRANS64 P0, [R2+URZ+0x108], R8 ;  /* 0x00010808020085a7 */ /* 0x000ea400080010ff */
[----:B--2---:R-:W-:Y:S05]  /*a290*/  @!P0 BRA `(.L_x_204) ;  /* 0xfffffffc00f08947 */ /* 0x004fea000383ffff */
[----:B------:R-:W-:Y:S05]  /*a2a0*/  BRA `(.L_x_205) ;  /* 0xffffffb800207947 */ /* 0x000fea000383ffff */
.L_x_100:
[----:B--2---:R-:W-:-:S07]  /*a2b0*/  MOV R0, UR31 ;  /* 0x0000001f00007c02 */ /* 0x004fce0008000f00 */
.L_x_206:
[----:B-1----:R1:W2:Y:S02]  /*a2c0*/  SYNCS.PHASECHK.TRANS64.TRYWAIT P0, [R0+URZ+0xf0], R2 ;  /* 0x0000f002000075a7 */ /* 0x0022a400080011ff */
[----:B--2---:R-:W-:Y:S05]  /*a2d0*/  @!P0 NANOSLEEP.SYNCS 0x989680 ;  /* 0x009896800000895d */ /* 0x004fea0003900000 */
[----:B------:R-:W2:Y:S02]  /*a2e0*/  @!P0 SYNCS.PHASECHK.TRANS64 P0, [R0+URZ+0xf0], R2 ;  /* 0x0000f002000085a7 */ /* 0x000ea400080010ff */
[----:B--2---:R-:W-:Y:S05]  /*a2f0*/  @!P0 BRA `(.L_x_206) ;  /* 0xfffffffc00f08947 */ /* 0x004fea000383ffff */
[----:B------:R-:W-:Y:S05]  /*a300*/  BRA `(.L_x_207) ;  /* 0xffffffb800a87947 */ /* 0x000fea000383ffff */
.L_x_101:
[----:B-12---:R-:W-:-:S07]  /*a310*/  MOV R0, UR31 ;  /* 0x0000001f00007c02 */ /* 0x006fce0008000f00 */
.L_x_208:
[----:B-1----:R1:W2:Y:S02]  /*a320*/  SYNCS.PHASECHK.TRANS64.TRYWAIT P0, [R0+URZ+0xf8], R2 ;  /* 0x0000f802000075a7 */ /* 0x0022a400080011ff */
[----:B--2---:R-:W-:Y:S05]  /*a330*/  @!P0 NANOSLEEP.SYNCS 0x989680 ;  /* 0x009896800000895d */ /* 0x004fea0003900000 */
[----:B------:R-:W2:Y:S02]  /*a340*/  @!P0 SYNCS.PHASECHK.TRANS64 P0, [R0+URZ+0xf8], R2 ;  /* 0x0000f802000085a7 */ /* 0x000ea400080010ff */
[----:B--2---:R-:W-:Y:S05]  /*a350*/  @!P0 BRA `(.L_x_208) ;  /* 0xfffffffc00f08947 */ /* 0x004fea000383ffff */
[----:B------:R-:W-:Y:S05]  /*a360*/  BRA `(.L_x_209) ;  /* 0xffffffb800987947 */ /* 0x000fea000383ffff */
.L_x_102:
[----:B-12---:R-:W-:-:S07]  /*a370*/  MOV R0, UR31 ;  /* 0x0000001f00007c02 */ /* 0x006fce0008000f00 */
.L_x_210:
[----:B-1----:R1:W2:Y:S02]  /*a380*/  SYNCS.PHASECHK.TRANS64.TRYWAIT P0, [R0+URZ+0x100], R2 ;  /* 0x00010002000075a7 */ /* 0x0022a400080011ff */
[----:B--2---:R-:W-:Y:S05]  /*a390*/  @!P0 NANOSLEEP.SYNCS 0x989680 ;  /* 0x009896800000895d */ /* 0x004fea0003900000 */
[----:B------:R-:W2:Y:S02]  /*a3a0*/  @!P0 SYNCS.PHASECHK.TRANS64 P0, [R0+URZ+0x100], R2 ;  /* 0x00010002000085a7 */ /* 0x000ea400080010ff */
[----:B--2---:R-:W-:Y:S05]  /*a3b0*/  @!P0 BRA `(.L_x_210) ;  /* 0xfffffffc00f08947 */ /* 0x004fea000383ffff */
[----:B------:R-:W-:Y:S05]  /*a3c0*/  BRA `(.L_x_211) ;  /* 0xffffffb800887947 */ /* 0x000fea000383ffff */
.L_x_104:
[----:B------:R-:W-:Y:S07]  /*a3d0*/  MOV R0, UR44 ;  /* 0x0000002c00007c02 */ /* 0x000fee0008000f00 */
.L_x_212:
[----:B-1----:R1:W2:Y:S02]  /*a3e0*/  SYNCS.PHASECHK.TRANS64.TRYWAIT P0, [R0+URZ+0x120], R2 ;  /* 0x00012002000075a7 */ /* 0x0022a400080011ff */
[----:B--2---:R-:W-:Y:S05]  /*a3f0*/  @!P0 NANOSLEEP.SYNCS 0x989680 ;  /* 0x009896800000895d */ /* 0x004fea0003900000 */
[----:B------:R-:W2:Y:S02]  /*a400*/  @!P0 SYNCS.PHASECHK.TRANS64 P0, [R0+URZ+0x120], R2 ;  /* 0x00012002000085a7 */ /* 0x000ea400080010ff */
[----:B--2---:R-:W-:Y:S05]  /*a410*/  @!P0 BRA `(.L_x_212) ;  /* 0xfffffffc00f08947 */ /* 0x004fea000383ffff */
[----:B------:R-:W-:Y:S05]  /*a420*/  BRA `(.L_x_213) ;  /* 0xffffffbc00647947 */ /* 0x000fea000383ffff */
.L_x_115:
[----:B-1----:R-:W-:Y:S04]  /*a430*/  MOV R2, UR44 ;  /* 0x0000002c00027c02 */ /* 0x002fe80008000f00 */
[----:B------:R1:W3:Y:S03]  /*a440*/  SYNCS.PHASECHK.TRANS64.TRYWAIT P1, [R2+URZ+0xd0], R3 ;  /* 0x0000d003020075a7 */ /* 0x0002e600080211ff */
[----:B---3--:R-:W-:Y:S05]  /*a450*/  @!P1 NANOSLEEP.SYNCS 0x989680 ;  /* 0x009896800000995d */ /* 0x008fea0003900000 */
[----:B------:R-:W3:Y:S02]  /*a460*/  @!P1 SYNCS.PHASECHK.TRANS64 P1, [R2+URZ+0xd0], R3 ;  /* 0x0000d003020095a7 */ /* 0x000ee400080210ff */
[----:B---3--:R-:W-:Y:S05]  /*a470*/  @!P1 BRA `(.L_x_115) ;  /* 0xfffffffc00ec9947 */ /* 0x008fea000383ffff */
[----:B------:R-:W-:Y:S05]  /*a480*/  BRA `(.L_x_114) ;  /* 0xffffffcc00207947 */ /* 0x000fea000383ffff */
.L_x_117:
[----:B-1----:R1:W2:Y:S02]  /*a490*/  SYNCS.PHASECHK.TRANS64.TRYWAIT P0, [R63+URZ+0x130], R0 ;  /* 0x000130003f0075a7 */ /* 0x0022a400080011ff */
[----:B--2---:R-:W-:Y:S05]  /*a4a0*/  @!P0 NANOSLEEP.SYNCS 0x989680 ;  /* 0x009896800000895d */ /* 0x004fea0003900000 */
[----:B------:R-:W2:Y:S02]  /*a4b0*/  @!P0 SYNCS.PHASECHK.TRANS64 P0, [R63+URZ+0x130], R0 ;  /* 0x000130003f0085a7 */ /* 0x000ea400080010ff */
[----:B--2---:R-:W-:Y:S05]  /*a4c0*/  @!P0 BRA `(.L_x_117) ;  /* 0xfffffffc00f08947 */ /* 0x004fea000383ffff */
[----:B------:R-:W-:Y:S05]  /*a4d0*/  BRA `(.L_x_116) ;  /* 0xffffffcc00407947 */ /* 0x000fea000383ffff */
.L_x_126:
[----:B--2---:R2:W3:Y:S02]  /*a4e0*/  SYNCS.PHASECHK.TRANS64.TRYWAIT P0, [R4+URZ+0xd0], R0 ;  /* 0x0000d000040075a7 */ /* 0x0044e400080011ff */
[----:B---3--:R-:W-:Y:S05]  /*a4f0*/  @!P0 NANOSLEEP.SYNCS 0x989680 ;  /* 0x009896800000895d */ /* 0x008fea0003900000 */
[----:B------:R-:W3:Y:S02]  /*a500*/  @!P0 SYNCS.PHASECHK.TRANS64 P0, [R4+URZ+0xd0], R0 ;  /* 0x0000d000040085a7 */ /* 0x000ee400080010ff */
[----:B---3--:R-:W-:Y:S05]  /*a510*/  @!P0 BRA `(.L_x_126) ;  /* 0xfffffffc00f08947 */ /* 0x008fea000383ffff */
[----:B------:R-:W-:Y:S05]  /*a520*/  BRA `(.L_x_125) ;  /* 0xffffffd4005c7947 */ /* 0x000fea000383ffff */
.L_x_134:
[----:B--2---:R2:W3:Y:S02]  /*a530*/  SYNCS.PHASECHK.TRANS64.TRYWAIT P0, [R2+URZ+0xd0], R4 ;  /* 0x0000d004020075a7 */ /* 0x0044e400080011ff */
[----:B---3--:R-:W-:Y:S05]  /*a540*/  @!P0 NANOSLEEP.SYNCS 0x989680 ;  /* 0x009896800000895d */ /* 0x008fea0003900000 */
[----:B------:R-:W3:Y:S02]  /*a550*/  @!P0 SYNCS.PHASECHK.TRANS64 P0, [R2+URZ+0xd0], R4 ;  /* 0x0000d004020085a7 */ /* 0x000ee400080010ff */
[----:B---3--:R-:W-:Y:S05]  /*a560*/  @!P0 BRA `(.L_x_134) ;  /* 0xfffffffc00f08947 */ /* 0x008fea000383ffff */
[----:B------:R-:W-:Y:S05]  /*a570*/  BRA `(.L_x_133) ;  /* 0xffffffdc007c7947 */ /* 0x000fea000383ffff */
.L_x_142:
[----:B--2---:R2:W3:Y:S02]  /*a580*/  SYNCS.PHASECHK.TRANS64.TRYWAIT P0, [R3+URZ+0xd0], R0 ;  /* 0x0000d000030075a7 */ /* 0x0044e400080011ff */
[----:B---3--:R-:W-:Y:S05]  /*a590*/  @!P0 NANOSLEEP.SYNCS 0x989680 ;  /* 0x009896800000895d */ /* 0x008fea0003900000 */
[----:B------:R-:W3:Y:S02]  /*a5a0*/  @!P0 SYNCS.PHASECHK.TRANS64 P0, [R3+URZ+0xd0], R0 ;  /* 0x0000d000030085a7 */ /* 0x000ee400080010ff */
[----:B---3--:R-:W-:Y:S05]  /*a5b0*/  @!P0 BRA `(.L_x_142) ;  /* 0xfffffffc00f08947 */ /* 0x008fea000383ffff */
[----:B------:R-:W-:Y:S05]  /*a5c0*/  BRA `(.L_x_141) ;  /* 0xffffffe400987947 */ /* 0x000fea000383ffff */
        .weak           $__internal_0_$__cuda_sm10x_tcgen05_guardrail_trap_col_being_dealloced_not_returned_by_alloc
        .type           $__internal_0_$__cuda_sm10x_tcgen05_guardrail_trap_col_being_dealloced_not_returned_by_alloc,@function
        .size           $__internal_0_$__cuda_sm10x_tcgen05_guardrail_trap_col_being_dealloced_not_returned_by_alloc,($__internal_1_$__cuda_sm10x_tcgen05_guardrail_trap_phase_invalid_during_alloc - $__internal_0_$__cuda_sm10x_tcgen05_guardrail_trap_col_being_dealloced_not_returned_by_alloc)
$__internal_0_$__cuda_sm10x_tcgen05_guardrail_trap_col_being_dealloced_not_returned_by_alloc:
[----:B------:R-:W-:Y:S05]  /*a5d0*/  BPT.TRAP 0x1 ;  /* 0x000000040000795c */ /* 0x000fea0000300000 */
[----:B------:R-:W-:-:S04]  /*a5e0*/  HFMA2 R3, -RZ, RZ, 0, 0 ;  /* 0x00000000ff037431 */ /* 0x000fc800000001ff */
[----:B------:R-:W-:Y:S05]  /*a5f0*/  RET.REL.NODEC R2 `(_ZN7cutlass13device_kernelINS_4conv6kernel13ConvUniversalINS1_16ConvProblemShapeILNS1_8OperatorE1ELi2EEENS1_10collective14CollectiveConvINS1_47MainloopSm100TmaUmmaWarpSpecializedImplicitGemmILS5_1ELi13ELi2ELi1ELi2EN4cute5tupleIJNSA_1CILi2EEENSC_ILi1EEESE_EEEEENSB_IJNSC_ILi128EEESH_NSB_IJNSC_ILi64EEEEEEEEENS_10bfloat16_tESL_NSA_8TiledMMAINSA_8MMA_AtomIJNSA_26SM100_MMA_F16BF16_2x1SM_SSISL_SL_fLi128ELi128ELNSA_4UMMA5MajorE0ELSQ_1ELNSP_7ScaleInE0ELSR_0EEEEEENSA_6LayoutINSB_IJSE_SE_SE_EEENSB_IJNSC_ILi0EEESW_SW_EEEEENSB_IJNSA_10UnderscoreESZ_SZ_EEEEENS7_6detail27Sm100ImplicitGemmTileTraitsINSA_25SM100_TMA_2SM_LOAD_IM2COLENSA_14ComposedLayoutINSA_7SwizzleILi3ELi4ELi3EEENSA_18smem_ptr_flag_bitsILi16EEENSU_INSB_IJNSC_ILi8EEESI_EEENSB_IJSI_SE_EEEEEEEvEENS13_INSA_18SM100_TMA_2SM_LOADENS15_IS17_S19_NSU_INSB_IJSI_S1A_EEENSB_IJSE_SI_EEEEEEEvEEEENS_8epilogue10collective18CollectiveEpilogueINS1N_23Sm100TmaWarpSpecializedILi4ELi2ELi16ELb1ELb0EEEJNSB_IJSI_SH_SJ_EEENSB_IJNSU_ISI_SE_EENSU_INSB_IJNSC_ILi16EEESD_EEES1I_EEEEESL_NSB_IJNSB_IJlllEEESE_SW_EEESL_S1Z_NS1N_6fusion15FusionCallbacksIS1R_NS20_17LinearCombinationISL_fSL_fLNS_15FloatRoundStyleE2EEES1S_S1X_JEEENSA_5SM1004TMEM4LOAD26SM100_TMEM_LOAD_32dp32b16xENSA_20SM90_TMA_LOAD_IM2COLENS15_INS16_ILi1ELi4ELi3EEES19_NSU_INSB_IJS1A_S1U_EEENSB_IJS1U_SE_EEEEEEENSA_39AutoVectorizingCopyWithAssumedAlignmentILi128EEENSA_21SM90_TMA_STORE_IM2COLES2F_S2H_S2H_EEEvvEEEEvNT_6ParamsE) ;  /* 0xffffff5802807950 */ /* 0x000fea0003c3ffff */
        .weak           $__internal_1_$__cuda_sm10x_tcgen05_guardrail_trap_phase_invalid_during_alloc
        .type           $__internal_1_$__cuda_sm10x_tcgen05_guardrail_trap_phase_invalid_during_alloc,@function
        .size           $__internal_1_$__cuda_sm10x_tcgen05_guardrail_trap_phase_invalid_during_alloc,($__internal_2_$__cuda_sm10x_tcgen05_guardrail_trap_unallocated_columns_being_dealloced - $__internal_1_$__cuda_sm10x_tcgen05_guardrail_trap_phase_invalid_during_alloc)
$__internal_1_$__cuda_sm10x_tcgen05_guardrail_trap_phase_invalid_during_alloc:
[----:B------:R-:W-:Y:S05]  /*a600*/  BPT.TRAP 0x1 ;  /* 0x000000040000795c */ /* 0x000fea0000300000 */
[----:B------:R-:W-:-:S04]  /*a610*/  MOV R5, 0x0 ;  /* 0x0000000000057802 */ /* 0x000fc80000000f00 */
[----:B------:R-:W-:Y:S05]  /*a620*/  RET.REL.NODEC R4 `(_ZN7cutlass13device_kernelINS_4conv6kernel13ConvUniversalINS1_16ConvProblemShapeILNS1_8OperatorE1ELi2EEENS1_10collective14CollectiveConvINS1_47MainloopSm100TmaUmmaWarpSpecializedImplicitGemmILS5_1ELi13ELi2ELi1ELi2EN4cute5tupleIJNSA_1CILi2EEENSC_ILi1EEESE_EEEEENSB_IJNSC_ILi128EEESH_NSB_IJNSC_ILi64EEEEEEEEENS_10bfloat16_tESL_NSA_8TiledMMAINSA_8MMA_AtomIJNSA_26SM100_MMA_F16BF16_2x1SM_SSISL_SL_fLi128ELi128ELNSA_4UMMA5MajorE0ELSQ_1ELNSP_7ScaleInE0ELSR_0EEEEEENSA_6LayoutINSB_IJSE_SE_SE_EEENSB_IJNSC_ILi0EEESW_SW_EEEEENSB_IJNSA_10UnderscoreESZ_SZ_EEEEENS7_6detail27Sm100ImplicitGemmTileTraitsINSA_25SM100_TMA_2SM_LOAD_IM2COLENSA_14ComposedLayoutINSA_7SwizzleILi3ELi4ELi3EEENSA_18smem_ptr_flag_bitsILi16EEENSU_INSB_IJNSC_ILi8EEESI_EEENSB_IJSI_SE_EEEEEEEvEENS13_INSA_18SM100_TMA_2SM_LOADENS15_IS17_S19_NSU_INSB_IJSI_S1A_EEENSB_IJSE_SI_EEEEEEEvEEEENS_8epilogue10collective18CollectiveEpilogueINS1N_23Sm100TmaWarpSpecializedILi4ELi2ELi16ELb1ELb0EEEJNSB_IJSI_SH_SJ_EEENSB_IJNSU_ISI_SE_EENSU_INSB_IJNSC_ILi16EEESD_EEES1I_EEEEESL_NSB_IJNSB_IJlllEEESE_SW_EEESL_S1Z_NS1N_6fusion15FusionCallbacksIS1R_NS20_17LinearCombinationISL_fSL_fLNS_15FloatRoundStyleE2EEES1S_S1X_JEEENSA_5SM1004TMEM4LOAD26SM100_TMEM_LOAD_32dp32b16xENSA_20SM90_TMA_LOAD_IM2COLENS15_INS16_ILi1ELi4ELi3EEES19_NSU_INSB_IJS1A_S1U_EEENSB_IJS1U_SE_EEEEEEENSA_39AutoVectorizingCopyWithAssumedAlignmentILi128EEENSA_21SM90_TMA_STORE_IM2COLES2F_S2H_S2H_EEEvvEEEEvNT_6ParamsE) ;  /* 0xffffff5804747950 */ /* 0x000fea0003c3ffff */
        .weak           $__internal_2_$__cuda_sm10x_tcgen05_guardrail_trap_unallocated_columns_being_dealloced
        .type           $__internal_2_$__cuda_sm10x_tcgen05_guardrail_trap_unallocated_columns_being_dealloced,@function
        .size           $__internal_2_$__cuda_sm10x_tcgen05_guardrail_trap_unallocated_columns_being_dealloced,(.L_x_215 - $__internal_2_$__cuda_sm10x_tcgen05_guardrail_trap_unallocated_columns_being_dealloced)
$__internal_2_$__cuda_sm10x_tcgen05_guardrail_trap_unallocated_columns_being_dealloced:
[----:B------:R-:W-:Y:S05]  /*a630*/  BPT.TRAP 0x1 ;  /* 0x000000040000795c */ /* 0x000fea0000300000 */
[----:B------:R-:W-:-:S04]  /*a640*/  HFMA2 R3, -RZ, RZ, 0, 0 ;  /* 0x00000000ff037431 */ /* 0x000fc800000001ff */
[----:B------:R-:W-:Y:S05]  /*a650*/  RET.REL.NODEC R2 `(_ZN7cutlass13device_kernelINS_4conv6kernel13ConvUniversalINS1_16ConvProblemShapeILNS1_8OperatorE1ELi2EEENS1_10collective14CollectiveConvINS1_47MainloopSm100TmaUmmaWarpSpecializedImplicitGemmILS5_1ELi13ELi2ELi1ELi2EN4cute5tupleIJNSA_1CILi2EEENSC_ILi1EEESE_EEEEENSB_IJNSC_ILi128EEESH_NSB_IJNSC_ILi64EEEEEEEEENS_10bfloat16_tESL_NSA_8TiledMMAINSA_8MMA_AtomIJNSA_26SM100_MMA_F16BF16_2x1SM_SSISL_SL_fLi128ELi128ELNSA_4UMMA5MajorE0ELSQ_1ELNSP_7ScaleInE0ELSR_0EEEEEENSA_6LayoutINSB_IJSE_SE_SE_EEENSB_IJNSC_ILi0EEESW_SW_EEEEENSB_IJNSA_10UnderscoreESZ_SZ_EEEEENS7_6detail27Sm100ImplicitGemmTileTraitsINSA_25SM100_TMA_2SM_LOAD_IM2COLENSA_14ComposedLayoutINSA_7SwizzleILi3ELi4ELi3EEENSA_18smem_ptr_flag_bitsILi16EEENSU_INSB_IJNSC_ILi8EEESI_EEENSB_IJSI_SE_EEEEEEEvEENS13_INSA_18SM100_TMA_2SM_LOADENS15_IS17_S19_NSU_INSB_IJSI_S1A_EEENSB_IJSE_SI_EEEEEEEvEEEENS_8epilogue10collective18CollectiveEpilogueINS1N_23Sm100TmaWarpSpecializedILi4ELi2ELi16ELb1ELb0EEEJNSB_IJSI_SH_SJ_EEENSB_IJNSU_ISI_SE_EENSU_INSB_IJNSC_ILi16EEESD_EEES1I_EEEEESL_NSB_IJNSB_IJlllEEESE_SW_EEESL_S1Z_NS1N_6fusion15FusionCallbacksIS1R_NS20_17LinearCombinationISL_fSL_fLNS_15FloatRoundStyleE2EEES1S_S1X_JEEENSA_5SM1004TMEM4LOAD26SM100_TMEM_LOAD_32dp32b16xENSA_20SM90_TMA_LOAD_IM2COLENS15_INS16_ILi1ELi4ELi3EEES19_NSU_INSB_IJS1A_S1U_EEENSB_IJS1U_SE_EEEEEEENSA_39AutoVectorizingCopyWithAssumedAlignmentILi128EEENSA_21SM90_TMA_STORE_IM2COLES2F_S2H_S2H_EEEvvEEEEvNT_6ParamsE) ;  /* 0xffffff5802687950 */ /* 0x000fea0003c3ffff */
.L_x_214:
[----:B------:R-:W-:-:S00]  /*a660*/  BRA `(.L_x_214) ;  /* 0xfffffffc00fc7947 */ /* 0x000fc0000383ffff */
[----:B------:R-:W-:-:S00]  /*a670*/  NOP ;  /* 0x0000000000007918 */ /* 0x000fc00000000000 */
        /* <DEDUP_REMOVED lines=8> */
.L_x_215:


//--------------------- .nv.global.init           --------------------------
	.section	.nv.global.init,"aw",@progbits
.nv.global.init:
	.type		$str$29,@object
	.size		$str$29,($str$30 - $str$29)
$str$29:
        /*0000*/ 	.byte	0x28, 0x61, 0x64, 0x64, 0x72, 0x65, 0x73, 0x73, 0x20, 0x26, 0x20, 0x6d, 0x61, 0x73, 0x6b, 0x29
        /*0010*/ 	.byte	0x20, 0x3d, 0x3d, 0x20, 0x30, 0x00
	.type		$str$30,@object
	.size		$str$30,($str$28 - $str$30)
$str$30:
        /*0016*/ 	.byte	0x2f, 0x74, 0x6d, 0x70, 0x2f, 0x63, 0x75, 0x74, 0x6c, 0x61, 0x73, 0x73, 0x5f, 0x73, 0x77, 0x65
        /*0026*/ 	.byte	0x65, 0x70, 0x5f, 0x73, 0x72, 0x63, 0x2f, 0x69, 0x6e, 0x63, 0x6c, 0x75, 0x64, 0x65, 0x2f, 0x63
        /*0036*/ 	.byte	0x75, 0x74, 0x65, 0x2f, 0x70, 0x6f, 0x69, 0x6e, 0x74, 0x65, 0x72, 0x5f, 0x66, 0x6c, 0x61, 0x67
        /*0046*/ 	.byte	0x67, 0x65, 0x64, 0x2e, 0x68, 0x70, 0x70, 0x00
	.type		$str$28,@object
	.size		$str$28,($str$27 - $str$28)
$str$28:
        /*004e*/ 	.byte	0x2f, 0x74, 0x6d, 0x70, 0x2f, 0x63, 0x75, 0x74, 0x6c, 0x61, 0x73, 0x73, 0x5f, 0x73, 0x77, 0x65
        /*005e*/ 	.byte	0x65, 0x70, 0x5f, 0x73, 0x72, 0x63, 0x2f, 0x69, 0x6e, 0x63, 0x6c, 0x75, 0x64, 0x65, 0x2f, 0x63
        /*006e*/ 	.byte	0x75, 0x74, 0x65, 0x2f, 0x61, 0x74, 0x6f, 0x6d, 0x2f, 0x63, 0x6f, 0x70, 0x79, 0x5f, 0x74, 0x72
        /*007e*/ 	.byte	0x61, 0x69, 0x74, 0x73, 0x5f, 0x73, 0x6d, 0x31, 0x30, 0x30, 0x2e, 0x68, 0x70, 0x70, 0x00
	.type		$str$27,@object
	.size		$str$27,(__unnamed_1 - $str$27)
$str$27:
        /*008d*/ 	.byte	0x28, 0x28, 0x75, 0x69, 0x6e, 0x74, 0x33, 0x32, 0x5f, 0x74, 0x28, 0x74, 0x68, 0x72, 0x65, 0x61
        /*009d*/ 	.byte	0x64, 0x49, 0x64, 0x78, 0x2e, 0x78, 0x29, 0x20, 0x2f, 0x20, 0x33, 0x32, 0x29, 0x20, 0x25, 0x20
        /*00ad*/ 	.byte	0x34, 0x29, 0x20, 0x3d, 0x3d, 0x20, 0x28, 0x28, 0x28, 0x74, 0x6d, 0x65, 0x6d, 0x5f, 0x61, 0x64
        /*00bd*/ 	.byte	0x64, 0x72, 0x20, 0x3e, 0x3e, 0x20, 0x31, 0x36, 0x29, 0x20, 0x2f, 0x20, 0x33, 0x32, 0x29, 0x20
        /*00cd*/ 	.byte	0x25, 0x20, 0x34, 0x29, 0x00
	.type		__unnamed_1,@object
	.size		__unnamed_1,(__unnamed_2 - __unnamed_1)
__unnamed_1:
        /*00d2*/ 	.byte	0x61, 0x75, 0x74, 0x6f, 0x20, 0x63, 0x75, 0x74, 0x65, 0x3a, 0x3a, 0x61, 0x73, 0x5f, 0x70, 0x6f
        /* <DEDUP_REMOVED lines=24> */
        /*0262*/ 	.byte	0x43, 0x3c, 0x32, 0x30, 0x34, 0x38, 0x3e, 0x3e, 0x3e, 0x3e, 0x5d, 0x00
	.type		__unnamed_2,@object
	.size		__unnamed_2,(.L_2 - __unnamed_2)
__unnamed_2:
        /* <DEDUP_REMOVED lines=40> */
        /*04ee*/ 	.byte	0x3a, 0x3a, 0x43, 0x3c, 0x30, 0x3e, 0x3e, 0x3e, 0x3e, 0x5d, 0x00
.L_2:


//--------------------- .nv.shared._ZN7cutlass13device_kernelINS_4conv6kernel13ConvUniversalINS1_16ConvProblemShapeILNS1_8OperatorE1ELi2EEENS1_10collective14CollectiveConvINS1_47MainloopSm100TmaUmmaWarpSpecializedImplicitGemmILS5_1ELi13ELi2ELi1ELi2EN4cute5tupleIJNSA_1CILi2EEENSC_ILi1EEESE_EEEEENSB_IJNSC_ILi128EEESH_NSB_IJNSC_ILi64EEEEEEEEENS_10bfloat16_tESL_NSA_8TiledMMAINSA_8MMA_AtomIJNSA_26SM100_MMA_F16BF16_2x1SM_SSISL_SL_fLi128ELi128ELNSA_4UMMA5MajorE0ELSQ_1ELNSP_7ScaleInE0ELSR_0EEEEEENSA_6LayoutINSB_IJSE_SE_SE_EEENSB_IJNSC_ILi0EEESW_SW_EEEEENSB_IJNSA_10UnderscoreESZ_SZ_EEEEENS7_6detail27Sm100ImplicitGemmTileTraitsINSA_25SM100_TMA_2SM_LOAD_IM2COLENSA_14ComposedLayoutINSA_7SwizzleILi3ELi4ELi3EEENSA_18smem_ptr_flag_bitsILi16EEENSU_INSB_IJNSC_ILi8EEESI_EEENSB_IJSI_SE_EEEEEEEvEENS13_INSA_18SM100_TMA_2SM_LOADENS15_IS17_S19_NSU_INSB_IJSI_S1A_EEENSB_IJSE_SI_EEEEEEEvEEEENS_8epilogue10collective18CollectiveEpilogueINS1N_23Sm100TmaWarpSpecializedILi4ELi2ELi16ELb1ELb0EEEJNSB_IJSI_SH_SJ_EEENSB_IJNSU_ISI_SE_EENSU_INSB_IJNSC_ILi16EEESD_EEES1I_EEEEESL_NSB_IJNSB_IJlllEEESE_SW_EEESL_S1Z_NS1N_6fusion15FusionCallbacksIS1R_NS20_17LinearCombinationISL_fSL_fLNS_15FloatRoundStyleE2EEES1S_S1X_JEEENSA_5SM1004TMEM4LOAD26SM100_TMEM_LOAD_32dp32b16xENSA_20SM90_TMA_LOAD_IM2COLENS15_INS16_ILi1ELi4ELi3EEES19_NSU_INSB_IJS1A_S1U_EEENSB_IJS1U_SE_EEEEEEENSA_39AutoVectorizingCopyWithAssumedAlignmentILi128EEENSA_21SM90_TMA_STORE_IM2COLES2F_S2H_S2H_EEEvvEEEEvNT_6ParamsE --------------------------
	.section	.nv.shared._ZN7cutlass13device_kernelINS_4conv6kernel13ConvUniversalINS1_16ConvProblemShapeILNS1_8OperatorE1ELi2EEENS1_10collective14CollectiveConvINS1_47MainloopSm100TmaUmmaWarpSpecializedImplicitGemmILS5_1ELi13ELi2ELi1ELi2EN4cute5tupleIJNSA_1CILi2EEENSC_ILi1EEESE_EEEEENSB_IJNSC_ILi128EEESH_NSB_IJNSC_ILi64EEEEEEEEENS_10bfloat16_tESL_NSA_8TiledMMAINSA_8MMA_AtomIJNSA_26SM100_MMA_F16BF16_2x1SM_SSISL_SL_fLi128ELi128ELNSA_4UMMA5MajorE0ELSQ_1ELNSP_7ScaleInE0ELSR_0EEEEEENSA_6LayoutINSB_IJSE_SE_SE_EEENSB_IJNSC_ILi0EEESW_SW_EEEEENSB_IJNSA_10UnderscoreESZ_SZ_EEEEENS7_6detail27Sm100ImplicitGemmTileTraitsINSA_25SM100_TMA_2SM_LOAD_IM2COLENSA_14ComposedLayoutINSA_7SwizzleILi3ELi4ELi3EEENSA_18smem_ptr_flag_bitsILi16EEENSU_INSB_IJNSC_ILi8EEESI_EEENSB_IJSI_SE_EEEEEEEvEENS13_INSA_18SM100_TMA_2SM_LOADENS15_IS17_S19_NSU_INSB_IJSI_S1A_EEENSB_IJSE_SI_EEEEEEEvEEEENS_8epilogue10collective18CollectiveEpilogueINS1N_23Sm100TmaWarpSpecializedILi4ELi2ELi16ELb1ELb0EEEJNSB_IJSI_SH_SJ_EEENSB_IJNSU_ISI_SE_EENSU_INSB_IJNSC_ILi16EEESD_EEES1I_EEEEESL_NSB_IJNSB_IJlllEEESE_SW_EEESL_S1Z_NS1N_6fusion15FusionCallbacksIS1R_NS20_17LinearCombinationISL_fSL_fLNS_15FloatRoundStyleE2EEES1S_S1X_JEEENSA_5SM1004TMEM4LOAD26SM100_TMEM_LOAD_32dp32b16xENSA_20SM90_TMA_LOAD_IM2COLENS15_INS16_ILi1ELi4ELi3EEES19_NSU_INSB_IJS1A_S1U_EEENSB_IJS1U_SE_EEEEEEENSA_39AutoVectorizingCopyWithAssumedAlignmentILi128EEENSA_21SM90_TMA_STORE_IM2COLES2F_S2H_S2H_EEEvvEEEEvNT_6ParamsE,"aw",@nobits
	.sectionflags	@""
	.align	16
	.zero		1024


//--------------------- .nv.shared.reserved.0     --------------------------
	.section	.nv.shared.reserved.0,"aw",@nobits
	.weak		__nv_reservedSMEM_offset_0_alias
	.size		__nv_reservedSMEM_offset_0_alias, 0, 64
	.other		__nv_reservedSMEM_offset_0_alias,@"STO_CUDA_RESERVED_SHARED STV_DEFAULT"
__nv_reservedSMEM_offset_0_alias:
	.zero		0
.nv.shared.reserved.0:
	.zero		64
	.weak		__nv_reservedSMEM_tcgen05_partition
	.type		__nv_reservedSMEM_tcgen05_partition,@object
	.size		__nv_reservedSMEM_tcgen05_partition,(.L_0 - __nv_reservedSMEM_tcgen05_partition)
__nv_reservedSMEM_tcgen05_partition:
	.zero		32
.L_0:


//--------------------- .nv.global                --------------------------
	.section	.nv.global,"aw",@nobits
.nv.global:
	.type		_ZN39_INTERNAL_3a389169_4_k_cu_64c92f0e_42314cute1_E,@object
	.size		_ZN39_INTERNAL_3a389169_4_k_cu_64c92f0e_42314cute1_E,(_ZN39_INTERNAL_3a389169_4_k_cu_64c92f0e_42314cuda3std3__45__cpo6cbeginE - _ZN39_INTERNAL_3a389169_4_k_cu_64c92f0e_42314cute1_E)
_ZN39_INTERNAL_3a389169_4_k_cu_64c92f0e_42314cute1_E:
	.zero		1
	.type		_ZN39_INTERNAL_3a389169_4_k_cu_64c92f0e_42314cuda3std3__45__cpo6cbeginE,@object
	.size		_ZN39_INTERNAL_3a389169_4_k_cu_64c92f0e_42314cuda3std3__45__cpo6cbeginE,(_ZN39_INTERNAL_3a389169_4_k_cu_64c92f0e_42314cuda3std3__48in_placeE - _ZN39_INTERNAL_3a389169_4_k_cu_64c92f0e_42314cuda3std3__45__cpo6cbeginE)
_ZN39_INTERNAL_3a389169_4_k_cu_64c92f0e_42314cuda3std3__45__cpo6cbeginE:
	.zero		1
	.type		_ZN39_INTERNAL_3a389169_4_k_cu_64c92f0e_42314cuda3std3__48in_placeE,@object
	.size		_ZN39_INTERNAL_3a389169_4_k_cu_64c92f0e_42314cuda3std3__48in_placeE,(_ZN39_INTERNAL_3a389169_4_k_cu_64c92f0e_42314cuda3std6ranges3__45__cpo9iter_moveE - _ZN39_INTERNAL_3a389169_4_k_cu_64c92f0e_42314cuda3std3__48in_placeE)
_ZN39_INTERNAL_3a389169_4_k_cu_64c92f0e_42314cuda3std3__48in_placeE:
	.zero		1
	.type		_ZN39_INTERNAL_3a389169_4_k_cu_64c92f0e_42314cuda3std6ranges3__45__cpo9iter_moveE,@object
	.size		_ZN39_INTERNAL_3a389169_4_k_cu_64c92f0e_42314cuda3std6ranges3__45__cpo9iter_moveE,(_ZN39_INTERNAL_3a389169_4_k_cu_64c92f0e_42314cuda3std3__45__cpo5beginE - _ZN39_INTERNAL_3a389169_4_k_cu_64c92f0e_42314cuda3std6ranges3__45__cpo9iter_moveE)
_ZN39_INTERNAL_3a389169_4_k_cu_64c92f0e_42314cuda3std6ranges3__45__cpo9iter_moveE:
	.zero		1
	.type		_ZN39_INTERNAL_3a389169_4_k_cu_64c92f0e_42314cuda3std3__45__cpo5beginE,@object
	.size		_ZN39_INTERNAL_3a389169_4_k_cu_64c92f0e_42314cuda3std3__45__cpo5beginE,(_ZN39_INTERNAL_3a389169_4_k_cu_64c92f0e_42314cuda3std3__441_GLOBAL__N__3a389169_4_k_cu_64c92f0e_42316ignoreE - _ZN39_INTERNAL_3a389169_4_k_cu_64c92f0e_42314cuda3std3__45__cpo5beginE)
_ZN39_INTERNAL_3a389169_4_k_cu_64c92f0e_42314cuda3std3__45__cpo5beginE:
	.zero		1
	.type		_ZN39_INTERNAL_3a389169_4_k_cu_64c92f0e_42314cuda3std3__441_GLOBAL__N__3a389169_4_k_cu_64c92f0e_42316ignoreE,@object
	.size		_ZN39_INTERNAL_3a389169_4_k_cu_64c92f0e_42314cuda3std3__441_GLOBAL__N__3a389169_4_k_cu_64c92f0e_42316ignoreE,(_ZN39_INTERNAL_3a389169_4_k_cu_64c92f0e_42314cute7productE - _ZN39_INTERNAL_3a389169_4_k_cu_64c92f0e_42314cuda3std3__441_GLOBAL__N__3a389169_4_k_cu_64c92f0e_42316ignoreE)
_ZN39_INTERNAL_3a389169_4_k_cu_64c92f0e_42314cuda3std3__441_GLOBAL__N__3a389169_4_k_cu_64c92f0e_42316ignoreE:
	.zero		1
	.type		_ZN39_INTERNAL_3a389169_4_k_cu_64c92f0e_42314cute7productE,@object
	.size		_ZN39_INTERNAL_3a389169_4_k_cu_64c92f0e_42314cute7productE,(_ZN39_INTERNAL_3a389169_4_k_cu_64c92f0e_42314cuda3std3__45__cpo3endE - _ZN39_INTERNAL_3a389169_4_k_cu_64c92f0e_42314cute7productE)
_ZN39_INTERNAL_3a389169_4_k_cu_64c92f0e_42314cute7productE:
	.zero		1
	.type		_ZN39_INTERNAL_3a389169_4_k_cu_64c92f0e_42314cuda3std3__45__cpo3endE,@object
	.size		_ZN39_INTERNAL_3a389169_4_k_cu_64c92f0e_42314cuda3std3__45__cpo3endE,(_ZN39_INTERNAL_3a389169_4_k_cu_64c92f0e_42314cuda3std3__419piecewise_constructE - _ZN39_INTERNAL_3a389169_4_k_cu_64c92f0e_42314cuda3std3__45__cpo3endE)
_ZN39_INTERNAL_3a389169_4_k_cu_64c92f0e_42314cuda3std3__45__cpo3endE:
	.zero		1
	.type		_ZN39_INTERNAL_3a389169_4_k_cu_64c92f0e_42314cuda3std3__419piecewise_constructE,@object
	.size		_ZN39_INTERNAL_3a389169_4_k_cu_64c92f0e_42314cuda3std3__419piecewise_constructE,(_ZN39_INTERNAL_3a389169_4_k_cu_64c92f0e_42314cuda3std3__45__cpo4cendE - _ZN39_INTERNAL_3a389169_4_k_cu_64c92f0e_42314cuda3std3__419piecewise_constructE)
_ZN39_INTERNAL_3a389169_4_k_cu_64c92f0e_42314cuda3std3__419piecewise_constructE:
	.zero		1
	.type		_ZN39_INTERNAL_3a389169_4_k_cu_64c92f0e_42314cuda3std3__45__cpo4cendE,@object
	.size		_ZN39_INTERNAL_3a389169_4_k_cu_64c92f0e_42314cuda3std3__45__cpo4cendE,(_ZN39_INTERNAL_3a389169_4_k_cu_64c92f0e_42314cuda3std6ranges3__45__cpo4swapE - _ZN39_INTERNAL_3a389169_4_k_cu_64c92f0e_42314cuda3std3__45__cpo4cendE)
_ZN39_INTERNAL_3a389169_4_k_cu_64c92f0e_42314cuda3std3__45__cpo4cendE:
	.zero		1
	.type		_ZN39_INTERNAL_3a389169_4_k_cu_64c92f0e_42314cuda3std6ranges3__45__cpo4swapE,@object
	.size		_ZN39_INTERNAL_3a389169_4_k_cu_64c92f0e_42314cuda3std6ranges3__45__cpo4swapE,(.L_10 - _ZN39_INTERNAL_3a389169_4_k_cu_64c92f0e_42314cuda3std6ranges3__45__cpo4swapE)
_ZN39_INTERNAL_3a389169_4_k_cu_64c92f0e_42314cuda3std6ranges3__45__cpo4swapE:
	.zero		1
.L_10:


//--------------------- .nv.constant0._ZN7cutlass13device_kernelINS_4conv6kernel13ConvUniversalINS1_16ConvProblemShapeILNS1_8OperatorE1ELi2EEENS1_10collective14CollectiveConvINS1_47MainloopSm100TmaUmmaWarpSpecializedImplicitGemmILS5_1ELi13ELi2ELi1ELi2EN4cute5tupleIJNSA_1CILi2EEENSC_ILi1EEESE_EEEEENSB_IJNSC_ILi128EEESH_NSB_IJNSC_ILi64EEEEEEEEENS_10bfloat16_tESL_NSA_8TiledMMAINSA_8MMA_AtomIJNSA_26SM100_MMA_F16BF16_2x1SM_SSISL_SL_fLi128ELi128ELNSA_4UMMA5MajorE0ELSQ_1ELNSP_7ScaleInE0ELSR_0EEEEEENSA_6LayoutINSB_IJSE_SE_SE_EEENSB_IJNSC_ILi0EEESW_SW_EEEEENSB_IJNSA_10UnderscoreESZ_SZ_EEEEENS7_6detail27Sm100ImplicitGemmTileTraitsINSA_25SM100_TMA_2SM_LOAD_IM2COLENSA_14ComposedLayoutINSA_7SwizzleILi3ELi4ELi3EEENSA_18smem_ptr_flag_bitsILi16EEENSU_INSB_IJNSC_ILi8EEESI_EEENSB_IJSI_SE_EEEEEEEvEENS13_INSA_18SM100_TMA_2SM_LOADENS15_IS17_S19_NSU_INSB_IJSI_S1A_EEENSB_IJSE_SI_EEEEEEEvEEEENS_8epilogue10collective18CollectiveEpilogueINS1N_23Sm100TmaWarpSpecializedILi4ELi2ELi16ELb1ELb0EEEJNSB_IJSI_SH_SJ_EEENSB_IJNSU_ISI_SE_EENSU_INSB_IJNSC_ILi16EEESD_EEES1I_EEEEESL_NSB_IJNSB_IJlllEEESE_SW_EEESL_S1Z_NS1N_6fusion15FusionCallbacksIS1R_NS20_17LinearCombinationISL_fSL_fLNS_15FloatRoundStyleE2EEES1S_S1X_JEEENSA_5SM1004TMEM4LOAD26SM100_TMEM_LOAD_32dp32b16xENSA_20SM90_TMA_LOAD_IM2COLENS15_INS16_ILi1ELi4ELi3EEES19_NSU_INSB_IJS1A_S1U_EEENSB_IJS1U_SE_EEEEEEENSA_39AutoVectorizingCopyWithAssumedAlignmentILi128EEENSA_21SM90_TMA_STORE_IM2COLES2F_S2H_S2H_EEEvvEEEEvNT_6ParamsE --------------------------
	.section	.nv.constant0._ZN7cutlass13device_kernelINS_4conv6kernel13ConvUniversalINS1_16ConvProblemShapeILNS1_8OperatorE1ELi2EEENS1_10collective14CollectiveConvINS1_47MainloopSm100TmaUmmaWarpSpecializedImplicitGemmILS5_1ELi13ELi2ELi1ELi2EN4cute5tupleIJNSA_1CILi2EEENSC_ILi1EEESE_EEEEENSB_IJNSC_ILi128EEESH_NSB_IJNSC_ILi64EEEEEEEEENS_10bfloat16_tESL_NSA_8TiledMMAINSA_8MMA_AtomIJNSA_26SM100_MMA_F16BF16_2x1SM_SSISL_SL_fLi128ELi128ELNSA_4UMMA5MajorE0ELSQ_1ELNSP_7ScaleInE0ELSR_0EEEEEENSA_6LayoutINSB_IJSE_SE_SE_EEENSB_IJNSC_ILi0EEESW_SW_EEEEENSB_IJNSA_10UnderscoreESZ_SZ_EEEEENS7_6detail27Sm100ImplicitGemmTileTraitsINSA_25SM100_TMA_2SM_LOAD_IM2COLENSA_14ComposedLayoutINSA_7SwizzleILi3ELi4ELi3EEENSA_18smem_ptr_flag_bitsILi16EEENSU_INSB_IJNSC_ILi8EEESI_EEENSB_IJSI_SE_EEEEEEEvEENS13_INSA_18SM100_TMA_2SM_LOADENS15_IS17_S19_NSU_INSB_IJSI_S1A_EEENSB_IJSE_SI_EEEEEEEvEEEENS_8epilogue10collective18CollectiveEpilogueINS1N_23Sm100TmaWarpSpecializedILi4ELi2ELi16ELb1ELb0EEEJNSB_IJSI_SH_SJ_EEENSB_IJNSU_ISI_SE_EENSU_INSB_IJNSC_ILi16EEESD_EEES1I_EEEEESL_NSB_IJNSB_IJlllEEESE_SW_EEESL_S1Z_NS1N_6fusion15FusionCallbacksIS1R_NS20_17LinearCombinationISL_fSL_fLNS_15FloatRoundStyleE2EEES1S_S1X_JEEENSA_5SM1004TMEM4LOAD26SM100_TMEM_LOAD_32dp32b16xENSA_20SM90_TMA_LOAD_IM2COLENS15_INS16_ILi1ELi4ELi3EEES19_NSU_INSB_IJS1A_S1U_EEENSB_IJS1U_SE_EEEEEEENSA_39AutoVectorizingCopyWithAssumedAlignmentILi128EEENSA_21SM90_TMA_STORE_IM2COLES2F_S2H_S2H_EEEvvEEEEvNT_6ParamsE,"a",@progbits
	.sectionflags	@""
	.align	4
.nv.constant0._ZN7cutlass13device_kernelINS_4conv6kernel13ConvUniversalINS1_16ConvProblemShapeILNS1_8OperatorE1ELi2EEENS1_10collective14CollectiveConvINS1_47MainloopSm100TmaUmmaWarpSpecializedImplicitGemmILS5_1ELi13ELi2ELi1ELi2EN4cute5tupleIJNSA_1CILi2EEENSC_ILi1EEESE_EEEEENSB_IJNSC_ILi128EEESH_NSB_IJNSC_ILi64EEEEEEEEENS_10bfloat16_tESL_NSA_8TiledMMAINSA_8MMA_AtomIJNSA_26SM100_MMA_F16BF16_2x1SM_SSISL_SL_fLi128ELi128ELNSA_4UMMA5MajorE0ELSQ_1ELNSP_7ScaleInE0ELSR_0EEEEEENSA_6LayoutINSB_IJSE_SE_SE_EEENSB_IJNSC_ILi0EEESW_SW_EEEEENSB_IJNSA_10UnderscoreESZ_SZ_EEEEENS7_6detail27Sm100ImplicitGemmTileTraitsINSA_25SM100_TMA_2SM_LOAD_IM2COLENSA_14ComposedLayoutINSA_7SwizzleILi3ELi4ELi3EEENSA_18smem_ptr_flag_bitsILi16EEENSU_INSB_IJNSC_ILi8EEESI_EEENSB_IJSI_SE_EEEEEEEvEENS13_INSA_18SM100_TMA_2SM_LOADENS15_IS17_S19_NSU_INSB_IJSI_S1A_EEENSB_IJSE_SI_EEEEEEEvEEEENS_8epilogue10collective18CollectiveEpilogueINS1N_23Sm100TmaWarpSpecializedILi4ELi2ELi16ELb1ELb0EEEJNSB_IJSI_SH_SJ_EEENSB_IJNSU_ISI_SE_EENSU_INSB_IJNSC_ILi16EEESD_EEES1I_EEEEESL_NSB_IJNSB_IJlllEEESE_SW_EEESL_S1Z_NS1N_6fusion15FusionCallbacksIS1R_NS20_17LinearCombinationISL_fSL_fLNS_15FloatRoundStyleE2EEES1S_S1X_JEEENSA_5SM1004TMEM4LOAD26SM100_TMEM_LOAD_32dp32b16xENSA_20SM90_TMA_LOAD_IM2COLENS15_INS16_ILi1ELi4ELi3EEES19_NSU_INSB_IJS1A_S1U_EEENSB_IJS1U_SE_EEEEEEENSA_39AutoVectorizingCopyWithAssumedAlignmentILi128EEENSA_21SM90_TMA_STORE_IM2COLES2F_S2H_S2H_EEEvvEEEEvNT_6ParamsE:
	.zero		2944


//--------------------- SYMBOLS --------------------------

	.type		.nv.reservedSmem.offset0,@object
	.size		.nv.reservedSmem.offset0,0x4
	.type		.nv.reservedSmem.cap,@object
	.size		.nv.reservedSmem.cap,0x4
	.type		__assertfail,@function
